//
// Generated by NVIDIA NVVM Compiler
//
// Compiler Build ID: CL-36424714
// Cuda compilation tools, release 13.0, V13.0.88
// Based on NVVM 20.0.0
//

.version 9.0
.target sm_100
.address_size 64

	// .globl	equalization
.global .align 4 .b8 __cudart_i2opi_f[24] = {65, 144, 67, 60, 153, 149, 98, 219, 192, 221, 52, 245, 209, 87, 39, 252, 41, 21, 68, 78, 110, 131, 249, 162};

.visible .entry equalization(
	.param .u64 .ptr .align 1 equalization_param_0,
	.param .u64 .ptr .align 1 equalization_param_1,
	.param .u64 .ptr .align 1 equalization_param_2,
	.param .u32 equalization_param_3,
	.param .u32 equalization_param_4
)
{
	.local .align 4 .b8 	__local_depot0[28];
	.reg .b64 	%SP;
	.reg .b64 	%SPL;
	.reg .pred 	%p<19>;
	.reg .b32 	%r<90>;
	.reg .b32 	%f<67>;
	.reg .b64 	%rd<51>;
	.reg .b64 	%fd<5>;

	mov.u64 	%SPL, __local_depot0;
	ld.param.u64 	%rd17, [equalization_param_0];
	ld.param.u64 	%rd18, [equalization_param_1];
	ld.param.u64 	%rd19, [equalization_param_2];
	ld.param.u32 	%r29, [equalization_param_3];
	ld.param.u32 	%r30, [equalization_param_4];
	add.u64 	%rd1, %SPL, 0;
	mov.u32 	%r31, %tid.x;
	mov.u32 	%r32, %ntid.x;
	mov.u32 	%r33, %ctaid.x;
	mad.lo.s32 	%r1, %r32, %r33, %r31;
	setp.ge.s32 	%p1, %r1, %r30;
	@%p1 bra 	$L__BB0_18;
	cvta.to.global.u64 	%rd21, %rd17;
	cvta.to.global.u64 	%rd22, %rd19;
	cvta.to.global.u64 	%rd23, %rd18;
	shl.b32 	%r34, %r1, 1;
	mul.wide.s32 	%rd24, %r34, 4;
	add.s64 	%rd2, %rd21, %rd24;
	ld.global.f32 	%f13, [%rd2];
	ld.global.f32 	%f14, [%rd2+4];
	div.s32 	%r35, %r1, %r29;
	mul.lo.s32 	%r36, %r35, %r29;
	sub.s32 	%r37, %r1, %r36;
	shl.b32 	%r38, %r37, 1;
	mul.wide.s32 	%rd25, %r38, 4;
	add.s64 	%rd26, %rd23, %rd25;
	ld.global.f32 	%f15, [%rd26];
	ld.global.f32 	%f16, [%rd26+4];
	mul.f32 	%f17, %f16, %f16;
	fma.rn.f32 	%f18, %f15, %f15, %f17;
	setp.eq.f32 	%p2, %f18, 0f00000000;
	selp.f32 	%f19, 0f0DA24260, %f18, %p2;
	mul.f32 	%f20, %f14, %f16;
	fma.rn.f32 	%f21, %f13, %f15, %f20;
	mul.f32 	%f22, %f14, %f15;
	mul.f32 	%f23, %f13, %f16;
	sub.f32 	%f24, %f22, %f23;
	div.rn.f32 	%f1, %f21, %f19;
	div.rn.f32 	%f2, %f24, %f19;
	mul.wide.s32 	%rd27, %r35, 4;
	add.s64 	%rd28, %rd22, %rd27;
	ld.global.f32 	%f3, [%rd28];
	mul.f32 	%f25, %f3, 0f3F22F983;
	cvt.rni.s32.f32 	%r89, %f25;
	cvt.rn.f32.s32 	%f26, %r89;
	fma.rn.f32 	%f27, %f26, 0fBFC90FDA, %f3;
	fma.rn.f32 	%f28, %f26, 0fB3A22168, %f27;
	fma.rn.f32 	%f66, %f26, 0fA7C234C5, %f28;
	abs.f32 	%f5, %f3;
	setp.ltu.f32 	%p3, %f5, 0f47CE4780;
	mov.u32 	%r85, %r89;
	mov.f32 	%f65, %f66;
	@%p3 bra 	$L__BB0_9;
	setp.neu.f32 	%p4, %f5, 0f7F800000;
	@%p4 bra 	$L__BB0_4;
	mov.f32 	%f31, 0f00000000;
	mul.rn.f32 	%f65, %f3, %f31;
	mov.b32 	%r85, 0;
	bra.uni 	$L__BB0_9;
$L__BB0_4:
	mov.b32 	%r3, %f3;
	shl.b32 	%r40, %r3, 8;
	or.b32  	%r4, %r40, -2147483648;
	mov.b64 	%rd47, 0;
	mov.b32 	%r82, 0;
	mov.u64 	%rd45, __cudart_i2opi_f;
	mov.u64 	%rd46, %rd1;
$L__BB0_5:
	.pragma "nounroll";
	ld.global.nc.u32 	%r41, [%rd45];
	mad.wide.u32 	%rd31, %r41, %r4, %rd47;
	shr.u64 	%rd47, %rd31, 32;
	st.local.u32 	[%rd46], %rd31;
	add.s32 	%r82, %r82, 1;
	add.s64 	%rd46, %rd46, 4;
	add.s64 	%rd45, %rd45, 4;
	setp.ne.s32 	%p5, %r82, 6;
	@%p5 bra 	$L__BB0_5;
	shr.u32 	%r42, %r3, 23;
	st.local.u32 	[%rd1+24], %rd47;
	and.b32  	%r7, %r42, 31;
	and.b32  	%r43, %r42, 224;
	add.s32 	%r44, %r43, -128;
	shr.u32 	%r45, %r44, 5;
	mul.wide.u32 	%rd32, %r45, 4;
	sub.s64 	%rd9, %rd1, %rd32;
	ld.local.u32 	%r83, [%rd9+24];
	ld.local.u32 	%r84, [%rd9+20];
	setp.eq.s32 	%p6, %r7, 0;
	@%p6 bra 	$L__BB0_8;
	shf.l.wrap.b32 	%r83, %r84, %r83, %r7;
	ld.local.u32 	%r46, [%rd9+16];
	shf.l.wrap.b32 	%r84, %r46, %r84, %r7;
$L__BB0_8:
	shr.u32 	%r47, %r83, 30;
	shf.l.wrap.b32 	%r48, %r84, %r83, 2;
	shl.b32 	%r49, %r84, 2;
	shr.u32 	%r50, %r48, 31;
	add.s32 	%r51, %r50, %r47;
	neg.s32 	%r52, %r51;
	setp.lt.s32 	%p7, %r3, 0;
	selp.b32 	%r85, %r52, %r51, %p7;
	xor.b32  	%r53, %r48, %r3;
	shr.s32 	%r54, %r48, 31;
	xor.b32  	%r55, %r54, %r48;
	xor.b32  	%r56, %r54, %r49;
	cvt.u64.u32 	%rd33, %r55;
	shl.b64 	%rd34, %rd33, 32;
	cvt.u64.u32 	%rd35, %r56;
	or.b64  	%rd36, %rd34, %rd35;
	cvt.rn.f64.s64 	%fd1, %rd36;
	mul.f64 	%fd2, %fd1, 0d3BF921FB54442D19;
	cvt.rn.f32.f64 	%f29, %fd2;
	neg.f32 	%f30, %f29;
	setp.lt.s32 	%p8, %r53, 0;
	selp.f32 	%f65, %f30, %f29, %p8;
$L__BB0_9:
	setp.ltu.f32 	%p9, %f5, 0f47CE4780;
	add.s32 	%r58, %r85, 1;
	mul.rn.f32 	%f32, %f65, %f65;
	and.b32  	%r59, %r85, 1;
	setp.eq.b32 	%p10, %r59, 1;
	selp.f32 	%f33, %f65, 0f3F800000, %p10;
	fma.rn.f32 	%f34, %f32, %f33, 0f00000000;
	fma.rn.f32 	%f35, %f32, 0f37CBAC00, 0fBAB607ED;
	selp.f32 	%f36, 0fB94D4153, %f35, %p10;
	selp.f32 	%f37, 0f3C0885E4, 0f3D2AAABB, %p10;
	fma.rn.f32 	%f38, %f36, %f32, %f37;
	selp.f32 	%f39, 0fBE2AAAA8, 0fBEFFFFFF, %p10;
	fma.rn.f32 	%f40, %f38, %f32, %f39;
	fma.rn.f32 	%f41, %f40, %f34, %f33;
	and.b32  	%r60, %r58, 2;
	setp.eq.s32 	%p11, %r60, 0;
	mov.f32 	%f42, 0f00000000;
	sub.f32 	%f43, %f42, %f41;
	selp.f32 	%f9, %f41, %f43, %p11;
	@%p9 bra 	$L__BB0_17;
	setp.neu.f32 	%p12, %f5, 0f7F800000;
	@%p12 bra 	$L__BB0_12;
	mov.f32 	%f46, 0f00000000;
	mul.rn.f32 	%f66, %f3, %f46;
	mov.b32 	%r89, 0;
	bra.uni 	$L__BB0_17;
$L__BB0_12:
	mov.b32 	%r16, %f3;
	shl.b32 	%r62, %r16, 8;
	or.b32  	%r17, %r62, -2147483648;
	mov.b64 	%rd50, 0;
	mov.b32 	%r86, 0;
	mov.u64 	%rd48, __cudart_i2opi_f;
	mov.u64 	%rd49, %rd1;
$L__BB0_13:
	.pragma "nounroll";
	ld.global.nc.u32 	%r63, [%rd48];
	mad.wide.u32 	%rd39, %r63, %r17, %rd50;
	shr.u64 	%rd50, %rd39, 32;
	st.local.u32 	[%rd49], %rd39;
	add.s32 	%r86, %r86, 1;
	add.s64 	%rd49, %rd49, 4;
	add.s64 	%rd48, %rd48, 4;
	setp.ne.s32 	%p13, %r86, 6;
	@%p13 bra 	$L__BB0_13;
	shr.u32 	%r64, %r16, 23;
	st.local.u32 	[%rd1+24], %rd50;
	and.b32  	%r20, %r64, 31;
	and.b32  	%r65, %r64, 224;
	add.s32 	%r66, %r65, -128;
	shr.u32 	%r67, %r66, 5;
	mul.wide.u32 	%rd40, %r67, 4;
	sub.s64 	%rd16, %rd1, %rd40;
	ld.local.u32 	%r87, [%rd16+24];
	ld.local.u32 	%r88, [%rd16+20];
	setp.eq.s32 	%p14, %r20, 0;
	@%p14 bra 	$L__BB0_16;
	shf.l.wrap.b32 	%r87, %r88, %r87, %r20;
	ld.local.u32 	%r68, [%rd16+16];
	shf.l.wrap.b32 	%r88, %r68, %r88, %r20;
$L__BB0_16:
	shr.u32 	%r69, %r87, 30;
	shf.l.wrap.b32 	%r70, %r88, %r87, 2;
	shl.b32 	%r71, %r88, 2;
	shr.u32 	%r72, %r70, 31;
	add.s32 	%r73, %r72, %r69;
	neg.s32 	%r74, %r73;
	setp.lt.s32 	%p15, %r16, 0;
	selp.b32 	%r89, %r74, %r73, %p15;
	xor.b32  	%r75, %r70, %r16;
	shr.s32 	%r76, %r70, 31;
	xor.b32  	%r77, %r76, %r70;
	xor.b32  	%r78, %r76, %r71;
	cvt.u64.u32 	%rd41, %r77;
	shl.b64 	%rd42, %rd41, 32;
	cvt.u64.u32 	%rd43, %r78;
	or.b64  	%rd44, %rd42, %rd43;
	cvt.rn.f64.s64 	%fd3, %rd44;
	mul.f64 	%fd4, %fd3, 0d3BF921FB54442D19;
	cvt.rn.f32.f64 	%f44, %fd4;
	neg.f32 	%f45, %f44;
	setp.lt.s32 	%p16, %r75, 0;
	selp.f32 	%f66, %f45, %f44, %p16;
$L__BB0_17:
	mul.rn.f32 	%f47, %f66, %f66;
	and.b32  	%r80, %r89, 1;
	setp.eq.b32 	%p17, %r80, 1;
	selp.f32 	%f48, 0f3F800000, %f66, %p17;
	fma.rn.f32 	%f49, %f47, %f48, 0f00000000;
	fma.rn.f32 	%f50, %f47, 0f37CBAC00, 0fBAB607ED;
	selp.f32 	%f51, %f50, 0fB94D4153, %p17;
	selp.f32 	%f52, 0f3D2AAABB, 0f3C0885E4, %p17;
	fma.rn.f32 	%f53, %f51, %f47, %f52;
	selp.f32 	%f54, 0fBEFFFFFF, 0fBE2AAAA8, %p17;
	fma.rn.f32 	%f55, %f53, %f47, %f54;
	fma.rn.f32 	%f56, %f55, %f49, %f48;
	and.b32  	%r81, %r89, 2;
	setp.eq.s32 	%p18, %r81, 0;
	mov.f32 	%f57, 0f00000000;
	sub.f32 	%f58, %f57, %f56;
	selp.f32 	%f59, %f56, %f58, %p18;
	mul.f32 	%f60, %f2, %f59;
	fma.rn.f32 	%f61, %f1, %f9, %f60;
	st.global.f32 	[%rd2], %f61;
	mul.f32 	%f62, %f2, %f9;
	mul.f32 	%f63, %f1, %f59;
	sub.f32 	%f64, %f62, %f63;
	st.global.f32 	[%rd2+4], %f64;
$L__BB0_18:
	ret;

}


// ===== COMPILED SASS (sm_100) =====

	.target	sm_100

	.elftype	@"ET_EXEC"


//--------------------- .note.nv.tkinfo           --------------------------
	.section	.note.nv.tkinfo,"",@"SHT_NOTE"
	.sectionflags	@"SHF_NOTE_NV_TKINFO"
	.tkinfo
        /*0018*/ 	.word	0x00000002
        /*0030*/ 	.string	""
        /*0030*/ 	.string	"ptxas"
        /*0030*/ 	.string	"Cuda compilation tools, release 13.0, V13.0.88"
        /*0030*/ 	.string	"Build cuda_13.0.r13.0/compiler.36424714_0"
        /*0030*/ 	.string	"-arch sm_100 -m 64 "



//--------------------- .note.nv.cuinfo           --------------------------
	.section	.note.nv.cuinfo,"",@"SHT_NOTE"
	.sectionflags	@"SHF_NOTE_NV_CUINFO"
        /*0018*/ 	.short	0x0002
        /*001a*/ 	.short	0x0064
        /*001c*/ 	.short	0x0082
	.zero		2


//--------------------- .nv.info                  --------------------------
	.section	.nv.info,"",@"SHT_CUDA_INFO"
	.align	4


	//----- nvinfo : EIATTR_REGCOUNT
	.align		4
        /*0000*/ 	.byte	0x04, 0x2f
        /*0002*/ 	.short	(.L_2 - .L_1)
	.align		4
.L_1:
        /*0004*/ 	.word	index@(equalization)
        /*0008*/ 	.word	0x0000001a


	//----- nvinfo : EIATTR_FRAME_SIZE
	.align		4
.L_2:
        /*000c*/ 	.byte	0x04, 0x11
        /*000e*/ 	.short	(.L_4 - .L_3)
	.align		4
.L_3:
        /*0010*/ 	.word	index@($__internal_0_$__cuda_sm3x_div_rn_noftz_f32_slowpath)
        /*0014*/ 	.word	0x00000000


	//----- nvinfo : EIATTR_FRAME_SIZE
	.align		4
.L_4:
        /*0018*/ 	.byte	0x04, 0x11
        /*001a*/ 	.short	(.L_6 - .L_5)
	.align		4
.L_5:
        /*001c*/ 	.word	index@(equalization)
        /*0020*/ 	.word	0x00000000


	//----- nvinfo : EIATTR_MIN_STACK_SIZE
	.align		4
.L_6:
        /*0024*/ 	.byte	0x04, 0x12
        /*0026*/ 	.short	(.L_8 - .L_7)
	.align		4
.L_7:
        /*0028*/ 	.word	index@(equalization)
        /*002c*/ 	.word	0x00000000
.L_8:


//--------------------- .nv.compat                --------------------------
	.section	.nv.compat,"",@"SHT_CUDA_COMPAT_INFO"
	.align	4
        /*0000*/ 	.byte	0x02, 0x09, 0x00, 0x00, 0x02, 0x02, 0x01, 0x00, 0x02, 0x05, 0x05, 0x00, 0x03, 0x07, 0x01, 0x01
        /*0010*/ 	.byte	0x02, 0x03, 0x00, 0x00, 0x02, 0x06, 0x01, 0x00, 0x04, 0x0b, 0x08, 0x00, 0x01, 0x00, 0x00, 0x00
        /*0020*/ 	.byte	0x00, 0x00, 0x00, 0x00


//--------------------- .nv.info.equalization     --------------------------
	.section	.nv.info.equalization,"",@"SHT_CUDA_INFO"
	.sectionflags	@""
	.align	4


	//----- nvinfo : EIATTR_CUDA_API_VERSION
	.align		4
        /*0000*/ 	.byte	0x04, 0x37
        /*0002*/ 	.short	(.L_10 - .L_9)
.L_9:
        /*0004*/ 	.word	0x00000082


	//----- nvinfo : EIATTR_KPARAM_INFO
	.align		4
.L_10:
        /*0008*/ 	.byte	0x04, 0x17
        /*000a*/ 	.short	(.L_12 - .L_11)
.L_11:
        /*000c*/ 	.word	0x00000000
        /*0010*/ 	.short	0x0004
        /*0012*/ 	.short	0x001c
        /*0014*/ 	.byte	0x00, 0xf0, 0x11, 0x00


	//----- nvinfo : EIATTR_KPARAM_INFO
	.align		4
.L_12:
        /*0018*/ 	.byte	0x04, 0x17
        /*001a*/ 	.short	(.L_14 - .L_13)
.L_13:
        /*001c*/ 	.word	0x00000000
        /*0020*/ 	.short	0x0003
        /*0022*/ 	.short	0x0018
        /*0024*/ 	.byte	0x00, 0xf0, 0x11, 0x00


	//----- nvinfo : EIATTR_KPARAM_INFO
	.align		4
.L_14:
        /*0028*/ 	.byte	0x04, 0x17
        /*002a*/ 	.short	(.L_16 - .L_15)
.L_15:
        /*002c*/ 	.word	0x00000000
        /*0030*/ 	.short	0x0002
        /*0032*/ 	.short	0x0010
        /*0034*/ 	.byte	0x00, 0xf5, 0x21, 0x00


	//----- nvinfo : EIATTR_KPARAM_INFO
	.align		4
.L_16:
        /*0038*/ 	.byte	0x04, 0x17
        /*003a*/ 	.short	(.L_18 - .L_17)
.L_17:
        /*003c*/ 	.word	0x00000000
        /*0040*/ 	.short	0x0001
        /*0042*/ 	.short	0x0008
        /*0044*/ 	.byte	0x00, 0xf5, 0x21, 0x00


	//----- nvinfo : EIATTR_KPARAM_INFO
	.align		4
.L_18:
        /*0048*/ 	.byte	0x04, 0x17
        /*004a*/ 	.short	(.L_20 - .L_19)
.L_19:
        /*004c*/ 	.word	0x00000000
        /*0050*/ 	.short	0x0000
        /*0052*/ 	.short	0x0000
        /*0054*/ 	.byte	0x00, 0xf5, 0x21, 0x00


	//----- nvinfo : EIATTR_SPARSE_MMA_MASK
	.align		4
.L_20:
        /*0058*/ 	.byte	0x03, 0x50
        /*005a*/ 	.short	0x0000


	//----- nvinfo : EIATTR_MAXREG_COUNT
	.align		4
        /*005c*/ 	.byte	0x03, 0x1b
        /*005e*/ 	.short	0x00ff


	//----- nvinfo : EIATTR_MERCURY_ISA_VERSION
	.align		4
        /*0060*/ 	.byte	0x03, 0x5f
        /*0062*/ 	.short	0x0101


	//----- nvinfo : EIATTR_VRC_CTA_INIT_COUNT
	.align		4
        /*0064*/ 	.byte	0x02, 0x4a
	.zero		1
	.zero		1


	//----- nvinfo : EIATTR_EXIT_INSTR_OFFSETS
	.align		4
        /*0068*/ 	.byte	0x04, 0x1c
        /*006a*/ 	.short	(.L_22 - .L_21)


	//   ....[0]....
.L_21:
        /*006c*/ 	.word	0x00000070


	//   ....[1]....
        /*0070*/ 	.word	0x00001470


	//----- nvinfo : EIATTR_CRS_STACK_SIZE
	.align		4
.L_22:
        /*0074*/ 	.byte	0x04, 0x1e
        /*0076*/ 	.short	(.L_24 - .L_23)
.L_23:
        /*0078*/ 	.word	0x00000000


	//----- nvinfo : EIATTR_CBANK_PARAM_SIZE
	.align		4
.L_24:
        /*007c*/ 	.byte	0x03, 0x19
        /*007e*/ 	.short	0x0020


	//----- nvinfo : EIATTR_PARAM_CBANK
	.align		4
        /*0080*/ 	.byte	0x04, 0x0a
        /*0082*/ 	.short	(.L_26 - .L_25)
	.align		4
.L_25:
        /*0084*/ 	.word	index@(.nv.constant0.equalization)
        /*0088*/ 	.short	0x0380
        /*008a*/ 	.short	0x0020


	//----- nvinfo : EIATTR_SW_WAR
	.align		4
.L_26:
        /*008c*/ 	.byte	0x04, 0x36
        /*008e*/ 	.short	(.L_28 - .L_27)
.L_27:
        /*0090*/ 	.word	0x00000008
.L_28:


//--------------------- .nv.callgraph             --------------------------
	.section	.nv.callgraph,"",@"SHT_CUDA_CALLGRAPH"
	.align	4
	.sectionentsize	8
	.align		4
        /*0000*/ 	.word	0x00000000
	.align		4
        /*0004*/ 	.word	0xffffffff
	.align		4
        /*0008*/ 	.word	0x00000000
	.align		4
        /*000c*/ 	.word	0xfffffffe
	.align		4
        /*0010*/ 	.word	0x00000000
	.align		4
        /*0014*/ 	.word	0xfffffffd
	.align		4
        /*0018*/ 	.word	0x00000000
	.align		4
        /*001c*/ 	.word	0xfffffffc


//--------------------- .nv.constant4             --------------------------
	.section	.nv.constant4,"a",@progbits
	.align	8
	.align		8
.nv.constant4:
        /*0000*/ 	.dword	__cudart_i2opi_f


//--------------------- .text.equalization        --------------------------
	.section	.text.equalization,"ax",@progbits
	.align	128
        .global         equalization
        .type           equalization,@function
        .size           equalization,(.L_x_26 - equalization)
        .other          equalization,@"STO_CUDA_ENTRY STV_DEFAULT"
equalization:
.text.equalization:
[----:B------:R-:W-:Y:S01]  /*0000*/  LDC R1, c[0x0][0x37c] ;  /* 0x0000df00ff017b82 */ /* 0x000fe20000000800 */
[----:B------:R-:W0:Y:S01]  /*0010*/  S2R R0, SR_TID.X ;  /* 0x0000000000007919 */ /* 0x000e220000002100 */
[----:B------:R-:W0:Y:S01]  /*0020*/  LDCU UR4, c[0x0][0x360] ;  /* 0x00006c00ff0477ac */ /* 0x000e220008000800 */
[----:B------:R-:W0:Y:S01]  /*0030*/  S2R R3, SR_CTAID.X ;  /* 0x0000000000037919 */ /* 0x000e220000002500 */
[----:B------:R-:W1:Y:S01]  /*0040*/  LDCU UR5, c[0x0][0x39c] ;  /* 0x00007380ff0577ac */ /* 0x000e620008000800 */
[----:B0-----:R-:W-:-:S05]  /*0050*/  IMAD R0, R3, UR4, R0 ;  /* 0x0000000403007c24 */ /* 0x001fca000f8e0200 */
[----:B-1----:R-:W-:-:S13]  /*0060*/  ISETP.GE.AND P0, PT, R0, UR5, PT ;  /* 0x0000000500007c0c */ /* 0x002fda000bf06270 */
[----:B------:R-:W-:Y:S05]  /*0070*/  @P0 EXIT ;  /* 0x000000000000094d */ /* 0x000fea0003800000 */
[----:B------:R-:W0:Y:S01]  /*0080*/  LDC R5, c[0x0][0x398] ;  /* 0x0000e600ff057b82 */ /* 0x000e220000000800 */
[----:B------:R-:W-:Y:S01]  /*0090*/  IABS R8, R0 ;  /* 0x0000000000087213 */ /* 0x000fe20000000000 */
[----:B------:R-:W1:Y:S01]  /*00a0*/  LDCU.64 UR6, c[0x0][0x358] ;  /* 0x00006b00ff0677ac */ /* 0x000e620008000a00 */
[----:B0-----:R-:W-:-:S04]  /*00b0*/  IABS R6, R5 ;  /* 0x0000000500067213 */ /* 0x001fc80000000000 */
[----:B------:R-:W0:Y:S08]  /*00c0*/  I2F.RP R4, R6 ;  /* 0x0000000600047306 */ /* 0x000e300000209400 */
[----:B0-----:R-:W0:Y:S02]  /*00d0*/  MUFU.RCP R4, R4 ;  /* 0x0000000400047308 */ /* 0x001e240000001000 */
[----:B0-----:R-:W-:-:S06]  /*00e0*/  VIADD R2, R4, 0xffffffe ;  /* 0x0ffffffe04027836 */ /* 0x001fcc0000000000 */
[----:B------:R0:W2:Y:S02]  /*00f0*/  F2I.FTZ.U32.TRUNC.NTZ R3, R2 ;  /* 0x0000000200037305 */ /* 0x0000a4000021f000 */
[----:B0-----:R-:W-:Y:S02]  /*0100*/  IMAD.MOV.U32 R2, RZ, RZ, RZ ;  /* 0x000000ffff027224 */ /* 0x001fe400078e00ff */
[----:B--2---:R-:W-:-:S04]  /*0110*/  IMAD.MOV R7, RZ, RZ, -R3 ;  /* 0x000000ffff077224 */ /* 0x004fc800078e0a03 */
[----:B------:R-:W-:-:S04]  /*0120*/  IMAD R7, R7, R6, RZ ;  /* 0x0000000607077224 */ /* 0x000fc800078e02ff */
[----:B------:R-:W-:Y:S01]  /*0130*/  IMAD.HI.U32 R3, R3, R7, R2 ;  /* 0x0000000703037227 */ /* 0x000fe200078e0002 */
[----:B------:R-:W-:-:S04]  /*0140*/  LOP3.LUT R2, R0, R5, RZ, 0x3c, !PT ;  /* 0x0000000500027212 */ /* 0x000fc800078e3cff */
[----:B------:R-:W-:Y:S01]  /*0150*/  ISETP.GE.AND P2, PT, R2, RZ, PT ;  /* 0x000000ff0200720c */ /* 0x000fe20003f46270 */
[----:B------:R-:W-:-:S04]  /*0160*/  IMAD.HI.U32 R7, R3, R8, RZ ;  /* 0x0000000803077227 */ /* 0x000fc800078e00ff */
[----:B------:R-:W-:-:S04]  /*0170*/  IMAD.MOV R3, RZ, RZ, -R7 ;  /* 0x000000ffff037224 */ /* 0x000fc800078e0a07 */
[C---:B------:R-:W-:Y:S02]  /*0180*/  IMAD R3, R6.reuse, R3, R8 ;  /* 0x0000000306037224 */ /* 0x040fe400078e0208 */
[----:B------:R-:W0:Y:S03]  /*0190*/  LDC.64 R8, c[0x0][0x388] ;  /* 0x0000e200ff087b82 */ /* 0x000e260000000a00 */
[----:B------:R-:W-:-:S13]  /*01a0*/  ISETP.GT.U32.AND P1, PT, R6, R3, PT ;  /* 0x000000030600720c */ /* 0x000fda0003f24070 */
[----:B------:R-:W-:Y:S02]  /*01b0*/  @!P1 IMAD.IADD R3, R3, 0x1, -R6 ;  /* 0x0000000103039824 */ /* 0x000fe400078e0a06 */
[----:B------:R-:W-:Y:S01]  /*01c0*/  @!P1 VIADD R7, R7, 0x1 ;  /* 0x0000000107079836 */ /* 0x000fe20000000000 */
[----:B------:R-:W-:Y:S02]  /*01d0*/  ISETP.NE.AND P1, PT, R5, RZ, PT ;  /* 0x000000ff0500720c */ /* 0x000fe40003f25270 */
[----:B------:R-:W-:-:S13]  /*01e0*/  ISETP.GE.U32.AND P0, PT, R3, R6, PT ;  /* 0x000000060300720c */ /* 0x000fda0003f06070 */
[----:B------:R-:W-:-:S05]  /*01f0*/  @P0 IADD3 R7, PT, PT, R7, 0x1, RZ ;  /* 0x0000000107070810 */ /* 0x000fca0007ffe0ff */
[----:B------:R-:W-:Y:S01]  /*0200*/  @!P2 IMAD.MOV R7, RZ, RZ, -R7 ;  /* 0x000000ffff07a224 */ /* 0x000fe200078e0a07 */
[----:B------:R-:W-:-:S05]  /*0210*/  @!P1 LOP3.LUT R7, RZ, R5, RZ, 0x33, !PT ;  /* 0x00000005ff079212 */ /* 0x000fca00078e33ff */
[----:B------:R-:W-:-:S04]  /*0220*/  IMAD.MOV R2, RZ, RZ, -R7 ;  /* 0x000000ffff027224 */ /* 0x000fc800078e0a07 */
[----:B------:R-:W-:Y:S02]  /*0230*/  IMAD R2, R5, R2, R0 ;  /* 0x0000000205027224 */ /* 0x000fe400078e0200 */
[----:B------:R-:W2:Y:S02]  /*0240*/  LDC.64 R4, c[0x0][0x380] ;  /* 0x0000e000ff047b82 */ /* 0x000ea40000000a00 */
[----:B------:R-:W-:-:S04]  /*0250*/  IMAD.SHL.U32 R3, R2, 0x2, RZ ;  /* 0x0000000202037824 */ /* 0x000fc800078e00ff */
[----:B0-----:R-:W-:-:S05]  /*0260*/  IMAD.WIDE R8, R3, 0x4, R8 ;  /* 0x0000000403087825 */ /* 0x001fca00078e0208 */
[----:B-1----:R-:W3:Y:S04]  /*0270*/  LDG.E R13, desc[UR6][R8.64+0x4] ;  /* 0x00000406080d7981 */ /* 0x002ee8000c1e1900 */
[----:B------:R-:W4:Y:S01]  /*0280*/  LDG.E R11, desc[UR6][R8.64] ;  /* 0x00000006080b7981 */ /* 0x000f22000c1e1900 */
[----:B------:R-:W-:-:S04]  /*0290*/  IMAD.SHL.U32 R3, R0, 0x2, RZ ;  /* 0x0000000200037824 */ /* 0x000fc800078e00ff */
[----:B--2---:R-:W-:-:S05]  /*02a0*/  IMAD.WIDE R4, R3, 0x4, R4 ;  /* 0x0000000403047825 */ /* 0x004fca00078e0204 */
[----:B------:R-:W2:Y:S04]  /*02b0*/  LDG.E R6, desc[UR6][R4.64+0x4] ;  /* 0x0000040604067981 */ /* 0x000ea8000c1e1900 */
[----:B------:R-:W5:Y:S01]  /*02c0*/  LDG.E R0, desc[UR6][R4.64] ;  /* 0x0000000604007981 */ /* 0x000f62000c1e1900 */
[----:B------:R-:W-:Y:S01]  /*02d0*/  BSSY.RECONVERGENT B0, `(.L_x_0) ;  /* 0x0000014000007945 */ /* 0x000fe20003800200 */
[----:B---3--:R-:W-:-:S04]  /*02e0*/  FMUL R2, R13, R13 ;  /* 0x0000000d0d027220 */ /* 0x008fc80000400000 */
[----:B----4-:R-:W-:-:S05]  /*02f0*/  FFMA R2, R11, R11, R2 ;  /* 0x0000000b0b027223 */ /* 0x010fca0000000002 */
[----:B------:R-:W-:-:S04]  /*0300*/  FSETP.NEU.AND P0, PT, R2, RZ, PT ;  /* 0x000000ff0200720b */ /* 0x000fc80003f0d000 */
[----:B------:R-:W-:-:S04]  /*0310*/  FSEL R3, R2, 1.000000003171076851e-30, P0 ;  /* 0x0da2426002037808 */ /* 0x000fc80000000000 */
[----:B------:R-:W0:Y:S01]  /*0320*/  MUFU.RCP R10, R3 ;  /* 0x00000003000a7308 */ /* 0x000e220000001000 */
[----:B--2---:R-:W-:-:S04]  /*0330*/  FMUL R15, R6, R13 ;  /* 0x0000000d060f7220 */ /* 0x004fc80000400000 */
[C---:B-----5:R-:W-:Y:S01]  /*0340*/  FFMA R2, R0.reuse, R11, R15 ;  /* 0x0000000b00027223 */ /* 0x060fe2000000000f */
[----:B------:R-:W-:-:S03]  /*0350*/  FMUL R13, R0, R13 ;  /* 0x0000000d000d7220 */ /* 0x000fc60000400000 */
[----:B------:R-:W1:Y:S01]  /*0360*/  FCHK P0, R2, R3 ;  /* 0x0000000302007302 */ /* 0x000e620000000000 */
[----:B------:R-:W-:Y:S01]  /*0370*/  FFMA R0, R6, R11, -R13 ;  /* 0x0000000b06007223 */ /* 0x000fe2000000080d */
[----:B0-----:R-:W-:-:S04]  /*0380*/  FFMA R9, -R3, R10, 1 ;  /* 0x3f80000003097423 */ /* 0x001fc8000000010a */
[----:B------:R-:W-:-:S04]  /*0390*/  FFMA R9, R10, R9, R10 ;  /* 0x000000090a097223 */ /* 0x000fc8000000000a */
[----:B------:R-:W-:-:S04]  /*03a0*/  FFMA R8, R2, R9, RZ ;  /* 0x0000000902087223 */ /* 0x000fc800000000ff */
[----:B------:R-:W-:-:S04]  /*03b0*/  FFMA R10, -R3, R8, R2 ;  /* 0x00000008030a7223 */ /* 0x000fc80000000102 */
[----:B------:R-:W-:Y:S01]  /*03c0*/  FFMA R6, R9, R10, R8 ;  /* 0x0000000a09067223 */ /* 0x000fe20000000008 */
[----:B-1----:R-:W-:Y:S06]  /*03d0*/  @!P0 BRA `(.L_x_1) ;  /* 0x00000000000c8947 */ /* 0x002fec0003800000 */
[----:B------:R-:W-:-:S07]  /*03e0*/  MOV R8, 0x400 ;  /* 0x0000040000087802 */ /* 0x000fce0000000f00 */
[----:B------:R-:W-:Y:S05]  /*03f0*/  CALL.REL.NOINC `($__internal_0_$__cuda_sm3x_div_rn_noftz_f32_slowpath) ;  /* 0x0000001000207944 */ /* 0x000fea0003c00000 */
[----:B------:R-:W-:-:S07]  /*0400*/  IMAD.MOV.U32 R6, RZ, RZ, R2 ;  /* 0x000000ffff067224 */ /* 0x000fce00078e0002 */
.L_x_1:
[----:B------:R-:W-:Y:S05]  /*0410*/  BSYNC.RECONVERGENT B0 ;  /* 0x0000000000007941 */ /* 0x000fea0003800200 */
.L_x_0:
[----:B------:R-:W0:Y:S01]  /*0420*/  MUFU.RCP R2, R3 ;  /* 0x0000000300027308 */ /* 0x000e220000001000 */
[----:B------:R-:W-:Y:S07]  /*0430*/  BSSY.RECONVERGENT B0, `(.L_x_2) ;  /* 0x000000b000007945 */ /* 0x000fee0003800200 */
[----:B------:R-:W1:Y:S01]  /*0440*/  FCHK P0, R0, R3 ;  /* 0x0000000300007302 */ /* 0x000e620000000000 */
[----:B0-----:R-:W-:-:S04]  /*0450*/  FFMA R9, -R3, R2, 1 ;  /* 0x3f80000003097423 */ /* 0x001fc80000000102 */
[----:B------:R-:W-:-:S04]  /*0460*/  FFMA R11, R2, R9, R2 ;  /* 0x00000009020b7223 */ /* 0x000fc80000000002 */
[----:B------:R-:W-:-:S04]  /*0470*/  FFMA R2, R0, R11, RZ ;  /* 0x0000000b00027223 */ /* 0x000fc800000000ff */
[----:B------:R-:W-:-:S04]  /*0480*/  FFMA R9, -R3, R2, R0 ;  /* 0x0000000203097223 */ /* 0x000fc80000000100 */
[----:B------:R-:W-:Y:S01]  /*0490*/  FFMA R2, R11, R9, R2 ;  /* 0x000000090b027223 */ /* 0x000fe20000000002 */
[----:B-1----:R-:W-:Y:S06]  /*04a0*/  @!P0 BRA `(.L_x_3) ;  /* 0x00000000000c8947 */ /* 0x002fec0003800000 */
[----:B------:R-:W-:Y:S01]  /*04b0*/  IMAD.MOV.U32 R2, RZ, RZ, R0 ;  /* 0x000000ffff027224 */ /* 0x000fe200078e0000 */
[----:B------:R-:W-:-:S07]  /*04c0*/  MOV R8, 0x4e0 ;  /* 0x000004e000087802 */ /* 0x000fce0000000f00 */
[----:B------:R-:W-:Y:S05]  /*04d0*/  CALL.REL.NOINC `($__internal_0_$__cuda_sm3x_div_rn_noftz_f32_slowpath) ;  /* 0x0000000c00e87944 */ /* 0x000fea0003c00000 */
.L_x_3:
[----:B------:R-:W-:Y:S05]  /*04e0*/  BSYNC.RECONVERGENT B0 ;  /* 0x0000000000007941 */ /* 0x000fea0003800200 */
.L_x_2:
[----:B------:R-:W0:Y:S02]  /*04f0*/  LDC.64 R10, c[0x0][0x390] ;  /* 0x0000e400ff0a7b82 */ /* 0x000e240000000a00 */
[----:B0-----:R-:W-:-:S05]  /*0500*/  IMAD.WIDE R10, R7, 0x4, R10 ;  /* 0x00000004070a7825 */ /* 0x001fca00078e020a */
[----:B------:R-:W2:Y:S01]  /*0510*/  LDG.E R3, desc[UR6][R10.64] ;  /* 0x000000060a037981 */ /* 0x000ea2000c1e1900 */
[----:B------:R-:W-:Y:S01]  /*0520*/  BSSY.RECONVERGENT B0, `(.L_x_4) ;  /* 0x000006a000007945 */ /* 0x000fe20003800200 */
[C---:B--2---:R-:W-:Y:S01]  /*0530*/  FMUL R0, R3.reuse, 0.63661974668502807617 ;  /* 0x3f22f98303007820 */ /* 0x044fe20000400000 */
[----:B------:R-:W-:-:S05]  /*0540*/  FSETP.GE.AND P0, PT, |R3|, 105615, PT ;  /* 0x47ce47800300780b */ /* 0x000fca0003f06200 */
[----:B------:R-:W0:Y:S02]  /*0550*/  F2I.NTZ R0, R0 ;  /* 0x0000000000007305 */ /* 0x000e240000203100 */
[----:B0-----:R-:W-:-:S05]  /*0560*/  I2FP.F32.S32 R8, R0 ;  /* 0x0000000000087245 */ /* 0x001fca0000201400 */
[----:B------:R-:W-:-:S04]  /*0570*/  FFMA R7, R8, -1.5707962512969970703, R3 ;  /* 0xbfc90fda08077823 */ /* 0x000fc80000000003 */
[----:B------:R-:W-:-:S04]  /*0580*/  FFMA R7, R8, -7.5497894158615963534e-08, R7 ;  /* 0xb3a2216808077823 */ /* 0x000fc80000000007 */
[----:B------:R-:W-:Y:S01]  /*0590*/  FFMA R9, R8, -5.3903029534742383927e-15, R7 ;  /* 0xa7c234c508097823 */ /* 0x000fe20000000007 */
[----:B------:R-:W-:-:S03]  /*05a0*/  MOV R8, R0 ;  /* 0x0000000000087202 */ /* 0x000fc60000000f00 */
[----:B------:R-:W-:Y:S01]  /*05b0*/  IMAD.MOV.U32 R14, RZ, RZ, R9 ;  /* 0x000000ffff0e7224 */ /* 0x000fe200078e0009 */
[----:B------:R-:W-:Y:S06]  /*05c0*/  @!P0 BRA `(.L_x_5) ;  /* 0x00000004007c8947 */ /* 0x000fec0003800000 */
[----:B------:R-:W-:-:S13]  /*05d0*/  FSETP.NEU.AND P0, PT, |R3|, +INF , PT ;  /* 0x7f8000000300780b */ /* 0x000fda0003f0d200 */
[----:B------:R-:W-:Y:S01]  /*05e0*/  @!P0 FMUL R14, RZ, R3 ;  /* 0x00000003ff0e8220 */ /* 0x000fe20000400000 */
[----:B------:R-:W-:Y:S01]  /*05f0*/  @!P0 IMAD.MOV.U32 R0, RZ, RZ, RZ ;  /* 0x000000ffff008224 */ /* 0x000fe200078e00ff */
[----:B------:R-:W-:Y:S06]  /*0600*/  @!P0 BRA `(.L_x_5) ;  /* 0x00000004006c8947 */ /* 0x000fec0003800000 */
[----:B------:R-:W-:Y:S01]  /*0610*/  IMAD.SHL.U32 R7, R3, 0x100, RZ ;  /* 0x0000010003077824 */ /* 0x000fe200078e00ff */
[----:B------:R-:W0:Y:S01]  /*0620*/  LDCU.64 UR8, c[0x4][URZ] ;  /* 0x01000000ff0877ac */ /* 0x000e220008000a00 */
[----:B------:R-:W-:Y:S02]  /*0630*/  IMAD.MOV.U32 R0, RZ, RZ, RZ ;  /* 0x000000ffff007224 */ /* 0x000fe400078e00ff */
[----:B------:R-:W-:Y:S01]  /*0640*/  IMAD.MOV.U32 R14, RZ, RZ, RZ ;  /* 0x000000ffff0e7224 */ /* 0x000fe200078e00ff */
[----:B------:R-:W-:Y:S01]  /*0650*/  LOP3.LUT R21, R7, 0x80000000, RZ, 0xfc, !PT ;  /* 0x8000000007157812 */ /* 0x000fe200078efcff */
[----:B------:R-:W-:Y:S01]  /*0660*/  UMOV UR5, URZ ;  /* 0x000000ff00057c82 */ /* 0x000fe20008000000 */
[----:B------:R-:W-:-:S05]  /*0670*/  UMOV UR4, URZ ;  /* 0x000000ff00047c82 */ /* 0x000fca0008000000 */
.L_x_6:
[----:B0-----:R-:W-:Y:S01]  /*0680*/  IMAD.U32 R12, RZ, RZ, UR8 ;  /* 0x00000008ff0c7e24 */ /* 0x001fe2000f8e00ff */
[----:B------:R-:W-:-:S05]  /*0690*/  MOV R13, UR9 ;  /* 0x00000009000d7c02 */ /* 0x000fca0008000f00 */
[----:B------:R-:W2:Y:S01]  /*06a0*/  LDG.E.CONSTANT R10, desc[UR6][R12.64] ;  /* 0x000000060c0a7981 */ /* 0x000ea2000c1e9900 */
[----:B------:R-:W-:Y:S01]  /*06b0*/  UIADD3 UR4, UPT, UPT, UR4, 0x1, URZ ;  /* 0x0000000104047890 */ /* 0x000fe2000fffe0ff */
[C---:B------:R-:W-:Y:S01]  /*06c0*/  ISETP.EQ.AND P0, PT, R14.reuse, RZ, PT ;  /* 0x000000ff0e00720c */ /* 0x040fe20003f02270 */
[----:B------:R-:W-:Y:S01]  /*06d0*/  UIADD3 UR8, UP1, UPT, UR8, 0x4, URZ ;  /* 0x0000000408087890 */ /* 0x000fe2000ff3e0ff */
[C---:B------:R-:W-:Y:S01]  /*06e0*/  ISETP.EQ.AND P1, PT, R14.reuse, 0x4, PT ;  /* 0x000000040e00780c */ /* 0x040fe20003f22270 */
[----:B------:R-:W-:Y:S01]  /*06f0*/  UISETP.NE.AND UP0, UPT, UR4, 0x6, UPT ;  /* 0x000000060400788c */ /* 0x000fe2000bf05270 */
[C---:B------:R-:W-:Y:S01]  /*0700*/  ISETP.EQ.AND P2, PT, R14.reuse, 0x8, PT ;  /* 0x000000080e00780c */ /* 0x040fe20003f42270 */
[----:B------:R-:W-:Y:S01]  /*0710*/  UIADD3.X UR9, UPT, UPT, URZ, UR9, URZ, UP1, !UPT ;  /* 0x00000009ff097290 */ /* 0x000fe20008ffe4ff */
[C---:B------:R-:W-:Y:S02]  /*0720*/  ISETP.EQ.AND P3, PT, R14.reuse, 0xc, PT ;  /* 0x0000000c0e00780c */ /* 0x040fe40003f62270 */
[----:B------:R-:W-:-:S02]  /*0730*/  ISETP.EQ.AND P4, PT, R14, 0x10, PT ;  /* 0x000000100e00780c */ /* 0x000fc40003f82270 */
[C---:B------:R-:W-:Y:S02]  /*0740*/  ISETP.EQ.AND P5, PT, R14.reuse, 0x14, PT ;  /* 0x000000140e00780c */ /* 0x040fe40003fa2270 */
[----:B------:R-:W-:Y:S01]  /*0750*/  IADD3 R14, PT, PT, R14, 0x4, RZ ;  /* 0x000000040e0e7810 */ /* 0x000fe20007ffe0ff */
[----:B--2---:R-:W-:-:S03]  /*0760*/  IMAD.WIDE.U32 R10, R10, R21, RZ ;  /* 0x000000150a0a7225 */ /* 0x004fc600078e00ff */
[----:B------:R-:W-:-:S04]  /*0770*/  IADD3 R10, P6, PT, R10, R0, RZ ;  /* 0x000000000a0a7210 */ /* 0x000fc80007fde0ff */
[----:B------:R-:W-:Y:S01]  /*0780*/  IADD3.X R0, PT, PT, R11, UR5, RZ, P6, !PT ;  /* 0x000000050b007c10 */ /* 0x000fe2000b7fe4ff */
[--C-:B------:R-:W-:Y:S02]  /*0790*/  @P0 IMAD.MOV.U32 R7, RZ, RZ, R10.reuse ;  /* 0x000000ffff070224 */ /* 0x100fe400078e000a */
[--C-:B------:R-:W-:Y:S02]  /*07a0*/  @P1 IMAD.MOV.U32 R16, RZ, RZ, R10.reuse ;  /* 0x000000ffff101224 */ /* 0x100fe400078e000a */
[--C-:B------:R-:W-:Y:S02]  /*07b0*/  @P2 IMAD.MOV.U32 R17, RZ, RZ, R10.reuse ;  /* 0x000000ffff112224 */ /* 0x100fe400078e000a */
[--C-:B------:R-:W-:Y:S02]  /*07c0*/  @P3 IMAD.MOV.U32 R18, RZ, RZ, R10.reuse ;  /* 0x000000ffff123224 */ /* 0x100fe400078e000a */
[--C-:B------:R-:W-:Y:S02]  /*07d0*/  @P4 IMAD.MOV.U32 R19, RZ, RZ, R10.reuse ;  /* 0x000000ffff134224 */ /* 0x100fe400078e000a */
[----:B------:R-:W-:Y:S01]  /*07e0*/  @P5 IMAD.MOV.U32 R15, RZ, RZ, R10 ;  /* 0x000000ffff0f5224 */ /* 0x000fe200078e000a */
[----:B------:R-:W-:Y:S06]  /*07f0*/  BRA.U UP0, `(.L_x_6) ;  /* 0xfffffffd00a07547 */ /* 0x000fec000b83ffff */
[----:B------:R-:W-:Y:S01]  /*0800*/  SHF.R.U32.HI R10, RZ, 0x17, R3 ;  /* 0x00000017ff0a7819 */ /* 0x000fe20000011603 */
[----:B------:R-:W-:Y:S03]  /*0810*/  BSSY.RECONVERGENT B1, `(.L_x_7) ;  /* 0x0000028000017945 */ /* 0x000fe60003800200 */
[C---:B------:R-:W-:Y:S02]  /*0820*/  LOP3.LUT R11, R10.reuse, 0xe0, RZ, 0xc0, !PT ;  /* 0x000000e00a0b7812 */ /* 0x040fe400078ec0ff */
[----:B------:R-:W-:-:S03]  /*0830*/  LOP3.LUT P6, RZ, R10, 0x1f, RZ, 0xc0, !PT ;  /* 0x0000001f0aff7812 */ /* 0x000fc600078cc0ff */
[----:B------:R-:W-:-:S05]  /*0840*/  VIADD R11, R11, 0xffffff80 ;  /* 0xffffff800b0b7836 */ /* 0x000fca0000000000 */
[----:B------:R-:W-:-:S05]  /*0850*/  SHF.R.U32.HI R11, RZ, 0x5, R11 ;  /* 0x00000005ff0b7819 */ /* 0x000fca000001160b */
[----:B------:R-:W-:-:S05]  /*0860*/  IMAD.U32 R13, R11, -0x4, RZ ;  /* 0xfffffffc0b0d7824 */ /* 0x000fca00078e00ff */
[C---:B------:R-:W-:Y:S02]  /*0870*/  ISETP.EQ.AND P3, PT, R13.reuse, -0x18, PT ;  /* 0xffffffe80d00780c */ /* 0x040fe40003f62270 */
[C---:B------:R-:W-:Y:S02]  /*0880*/  ISETP.EQ.AND P4, PT, R13.reuse, -0x14, PT ;  /* 0xffffffec0d00780c */ /* 0x040fe40003f82270 */
[C---:B------:R-:W-:Y:S02]  /*0890*/  ISETP.EQ.AND P2, PT, R13.reuse, -0x10, PT ;  /* 0xfffffff00d00780c */ /* 0x040fe40003f42270 */
[C---:B------:R-:W-:Y:S02]  /*08a0*/  ISETP.EQ.AND P1, PT, R13.reuse, -0xc, PT ;  /* 0xfffffff40d00780c */ /* 0x040fe40003f22270 */
[C---:B------:R-:W-:Y:S02]  /*08b0*/  ISETP.EQ.AND P0, PT, R13.reuse, -0x8, PT ;  /* 0xfffffff80d00780c */ /* 0x040fe40003f02270 */
[----:B------:R-:W-:-:S03]  /*08c0*/  ISETP.EQ.AND P5, PT, R13, RZ, PT ;  /* 0x000000ff0d00720c */ /* 0x000fc60003fa2270 */
[--C-:B------:R-:W-:Y:S01]  /*08d0*/  @P3 IMAD.MOV.U32 R14, RZ, RZ, R7.reuse ;  /* 0x000000ffff0e3224 */ /* 0x100fe200078e0007 */
[C---:B------:R-:W-:Y:S01]  /*08e0*/  ISETP.EQ.AND P3, PT, R13.reuse, -0x4, PT ;  /* 0xfffffffc0d00780c */ /* 0x040fe20003f62270 */
[----:B------:R-:W-:Y:S02]  /*08f0*/  @P4 IMAD.MOV.U32 R11, RZ, RZ, R7 ;  /* 0x000000ffff0b4224 */ /* 0x000fe400078e0007 */
[--C-:B------:R-:W-:Y:S01]  /*0900*/  @P4 IMAD.MOV.U32 R14, RZ, RZ, R16.reuse ;  /* 0x000000ffff0e4224 */ /* 0x100fe200078e0010 */
[----:B------:R-:W-:Y:S01]  /*0910*/  ISETP.EQ.AND P4, PT, R13, 0x4, PT ;  /* 0x000000040d00780c */ /* 0x000fe20003f82270 */
[----:B------:R-:W-:Y:S01]  /*0920*/  @P2 IMAD.MOV.U32 R11, RZ, RZ, R16 ;  /* 0x000000ffff0b2224 */ /* 0x000fe200078e0010 */
[----:B------:R-:W-:Y:S01]  /*0930*/  @P2 MOV R14, R17 ;  /* 0x00000011000e2202 */ /* 0x000fe20000000f00 */
[----:B------:R-:W-:Y:S02]  /*0940*/  @P1 IMAD.MOV.U32 R11, RZ, RZ, R17 ;  /* 0x000000ffff0b1224 */ /* 0x000fe400078e0011 */
[----:B------:R-:W-:-:S02]  /*0950*/  @P1 IMAD.MOV.U32 R14, RZ, RZ, R18 ;  /* 0x000000ffff0e1224 */ /* 0x000fc400078e0012 */
[----:B------:R-:W-:Y:S02]  /*0960*/  @P0 IMAD.MOV.U32 R11, RZ, RZ, R18 ;  /* 0x000000ffff0b0224 */ /* 0x000fe400078e0012 */
[--C-:B------:R-:W-:Y:S02]  /*0970*/  @P0 IMAD.MOV.U32 R14, RZ, RZ, R19.reuse ;  /* 0x000000ffff0e0224 */ /* 0x100fe400078e0013 */
[----:B------:R-:W-:Y:S01]  /*0980*/  @P3 IMAD.MOV.U32 R11, RZ, RZ, R19 ;  /* 0x000000ffff0b3224 */ /* 0x000fe200078e0013 */
[----:B------:R-:W-:Y:S01]  /*0990*/  @P5 MOV R11, R15 ;  /* 0x0000000f000b5202 */ /* 0x000fe20000000f00 */
[----:B------:R-:W-:Y:S02]  /*09a0*/  @P3 IMAD.MOV.U32 R14, RZ, RZ, R15 ;  /* 0x000000ffff0e3224 */ /* 0x000fe400078e000f */
[--C-:B------:R-:W-:Y:S02]  /*09b0*/  @P5 IMAD.MOV.U32 R14, RZ, RZ, R0.reuse ;  /* 0x000000ffff0e5224 */ /* 0x100fe400078e0000 */
[----:B------:R-:W-:Y:S01]  /*09c0*/  @P4 IMAD.MOV.U32 R11, RZ, RZ, R0 ;  /* 0x000000ffff0b4224 */ /* 0x000fe200078e0000 */
[----:B------:R-:W-:Y:S06]  /*09d0*/  @!P6 BRA `(.L_x_8) ;  /* 0x00000000002ce947 */ /* 0x000fec0003800000 */
[----:B------:R-:W-:Y:S01]  /*09e0*/  @P2 IMAD.MOV.U32 R12, RZ, RZ, R7 ;  /* 0x000000ffff0c2224 */ /* 0x000fe200078e0007 */
[----:B------:R-:W-:Y:S01]  /*09f0*/  LOP3.LUT R10, R10, 0x1f, RZ, 0xc0, !PT ;  /* 0x0000001f0a0a7812 */ /* 0x000fe200078ec0ff */
[----:B------:R-:W-:Y:S02]  /*0a00*/  @P1 IMAD.MOV.U32 R12, RZ, RZ, R16 ;  /* 0x000000ffff0c1224 */ /* 0x000fe400078e0010 */
[----:B------:R-:W-:Y:S01]  /*0a10*/  @P0 IMAD.MOV.U32 R12, RZ, RZ, R17 ;  /* 0x000000ffff0c0224 */ /* 0x000fe200078e0011 */
[----:B------:R-:W-:Y:S01]  /*0a20*/  ISETP.EQ.AND P0, PT, R13, 0x8, PT ;  /* 0x000000080d00780c */ /* 0x000fe20003f02270 */
[----:B------:R-:W-:Y:S01]  /*0a30*/  @P3 IMAD.MOV.U32 R12, RZ, RZ, R18 ;  /* 0x000000ffff0c3224 */ /* 0x000fe200078e0012 */
[----:B------:R-:W-:Y:S01]  /*0a40*/  @P5 MOV R12, R19 ;  /* 0x00000013000c5202 */ /* 0x000fe20000000f00 */
[----:B------:R-:W-:Y:S01]  /*0a50*/  @P4 IMAD.MOV.U32 R12, RZ, RZ, R15 ;  /* 0x000000ffff0c4224 */ /* 0x000fe200078e000f */
[----:B------:R-:W-:-:S09]  /*0a60*/  SHF.L.W.U32.HI R14, R11, R10, R14 ;  /* 0x0000000a0b0e7219 */ /* 0x000fd20000010e0e */
[----:B------:R-:W-:-:S05]  /*0a70*/  @P0 IMAD.MOV.U32 R12, RZ, RZ, R0 ;  /* 0x000000ffff0c0224 */ /* 0x000fca00078e0000 */
[----:B------:R-:W-:-:S07]  /*0a80*/  SHF.L.W.U32.HI R11, R12, R10, R11 ;  /* 0x0000000a0c0b7219 */ /* 0x000fce0000010e0b */
.L_x_8:
[----:B------:R-:W-:Y:S05]  /*0a90*/  BSYNC.RECONVERGENT B1 ;  /* 0x0000000000017941 */ /* 0x000fea0003800200 */
.L_x_7:
[C---:B------:R-:W-:Y:S01]  /*0aa0*/  SHF.L.W.U32.HI R20, R11.reuse, 0x2, R14 ;  /* 0x000000020b147819 */ /* 0x040fe20000010e0e */
[----:B------:R-:W-:Y:S01]  /*0ab0*/  IMAD.SHL.U32 R11, R11, 0x4, RZ ;  /* 0x000000040b0b7824 */ /* 0x000fe200078e00ff */
[----:B------:R-:W-:Y:S01]  /*0ac0*/  UMOV UR4, 0x54442d19 ;  /* 0x54442d1900047882 */ /* 0x000fe20000000000 */
[----:B------:R-:W-:Y:S01]  /*0ad0*/  UMOV UR5, 0x3bf921fb ;  /* 0x3bf921fb00057882 */ /* 0x000fe20000000000 */
[----:B------:R-:W-:Y:S02]  /*0ae0*/  SHF.R.S32.HI R0, RZ, 0x1f, R20 ;  /* 0x0000001fff007819 */ /* 0x000fe40000011414 */
[----:B------:R-:W-:Y:S02]  /*0af0*/  ISETP.GE.AND P0, PT, R3, RZ, PT ;  /* 0x000000ff0300720c */ /* 0x000fe40003f06270 */
[C---:B------:R-:W-:Y:S02]  /*0b00*/  LOP3.LUT R10, R0.reuse, R11, RZ, 0x3c, !PT ;  /* 0x0000000b000a7212 */ /* 0x040fe400078e3cff */
[----:B------:R-:W-:-:S02]  /*0b10*/  LOP3.LUT R11, R0, R20, RZ, 0x3c, !PT ;  /* 0x00000014000b7212 */ /* 0x000fc400078e3cff */
[----:B------:R-:W-:Y:S02]  /*0b20*/  SHF.R.U32.HI R0, RZ, 0x1e, R14 ;  /* 0x0000001eff007819 */ /* 0x000fe4000001160e */
[C---:B------:R-:W-:Y:S02]  /*0b30*/  LOP3.LUT R14, R20.reuse, R3, RZ, 0x3c, !PT ;  /* 0x00000003140e7212 */ /* 0x040fe400078e3cff */
[----:B------:R-:W0:Y:S01]  /*0b40*/  I2F.F64.S64 R10, R10 ;  /* 0x0000000a000a7312 */ /* 0x000e220000301c00 */
[----:B------:R-:W-:Y:S02]  /*0b50*/  LEA.HI R0, R20, R0, RZ, 0x1 ;  /* 0x0000000014007211 */ /* 0x000fe400078f08ff */
[----:B------:R-:W-:-:S03]  /*0b60*/  ISETP.GE.AND P1, PT, R14, RZ, PT ;  /* 0x000000ff0e00720c */ /* 0x000fc60003f26270 */
[----:B------:R-:W-:-:S04]  /*0b70*/  IMAD.MOV R14, RZ, RZ, -R0 ;  /* 0x000000ffff0e7224 */ /* 0x000fc800078e0a00 */
[----:B------:R-:W-:Y:S01]  /*0b80*/  @!P0 IMAD.MOV.U32 R0, RZ, RZ, R14 ;  /* 0x000000ffff008224 */ /* 0x000fe200078e000e */
[----:B0-----:R-:W-:-:S10]  /*0b90*/  DMUL R12, R10, UR4 ;  /* 0x000000040a0c7c28 */ /* 0x001fd40008000000 */
[----:B------:R-:W0:Y:S02]  /*0ba0*/  F2F.F32.F64 R12, R12 ;  /* 0x0000000c000c7310 */ /* 0x000e240000301000 */
[----:B0-----:R-:W-:-:S07]  /*0bb0*/  FSEL R14, -R12, R12, !P1 ;  /* 0x0000000c0c0e7208 */ /* 0x001fce0004800100 */
.L_x_5:
[----:B------:R-:W-:Y:S05]  /*0bc0*/  BSYNC.RECONVERGENT B0 ;  /* 0x0000000000007941 */ /* 0x000fea0003800200 */
.L_x_4:
[----:B------:R-:W-:Y:S02]  /*0bd0*/  IMAD.MOV.U32 R10, RZ, RZ, 0x37cbac00 ;  /* 0x37cbac00ff0a7424 */ /* 0x000fe400078e00ff */
[----:B------:R-:W-:Y:S01]  /*0be0*/  FMUL R11, R14, R14 ;  /* 0x0000000e0e0b7220 */ /* 0x000fe20000400000 */
[C---:B------:R-:W-:Y:S01]  /*0bf0*/  LOP3.LUT R13, R0.reuse, 0x1, RZ, 0xc0, !PT ;  /* 0x00000001000d7812 */ /* 0x040fe200078ec0ff */
[----:B------:R-:W-:Y:S01]  /*0c00*/  VIADD R0, R0, 0x1 ;  /* 0x0000000100007836 */ /* 0x000fe20000000000 */
[----:B------:R-:W-:Y:S01]  /*0c10*/  MOV R20, 0x3c0885e4 ;  /* 0x3c0885e400147802 */ /* 0x000fe20000000f00 */
[----:B------:R-:W-:Y:S01]  /*0c20*/  FFMA R12, R11, R10, -0.0013887860113754868507 ;  /* 0xbab607ed0b0c7423 */ /* 0x000fe2000000000a */
[----:B------:R-:W-:Y:S01]  /*0c30*/  ISETP.NE.U32.AND P0, PT, R13, 0x1, PT ;  /* 0x000000010d00780c */ /* 0x000fe20003f05070 */
[----:B------:R-:W-:Y:S01]  /*0c40*/  IMAD.MOV.U32 R21, RZ, RZ, 0x3e2aaaa8 ;  /* 0x3e2aaaa8ff157424 */ /* 0x000fe200078e00ff */
[----:B------:R-:W-:Y:S01]  /*0c50*/  LOP3.LUT P1, RZ, R0, 0x2, RZ, 0xc0, !PT ;  /* 0x0000000200ff7812 */ /* 0x000fe2000782c0ff */
[----:B------:R-:W-:Y:S01]  /*0c60*/  BSSY.RECONVERGENT B0, `(.L_x_9) ;  /* 0x000006a000007945 */ /* 0x000fe20003800200 */
[----:B------:R-:W-:-:S02]  /*0c70*/  FSEL R12, R12, -0.00019574658654164522886, P0 ;  /* 0xb94d41530c0c7808 */ /* 0x000fc40000000000 */
[----:B------:R-:W-:Y:S02]  /*0c80*/  FSEL R20, R20, 0.041666727513074874878, !P0 ;  /* 0x3d2aaabb14147808 */ /* 0x000fe40004000000 */
[----:B------:R-:W-:Y:S02]  /*0c90*/  FSEL R0, R14, 1, !P0 ;  /* 0x3f8000000e007808 */ /* 0x000fe40004000000 */
[----:B------:R-:W-:Y:S01]  /*0ca0*/  FSEL R21, -R21, -0.4999999701976776123, !P0 ;  /* 0xbeffffff15157808 */ /* 0x000fe20004000100 */
[----:B------:R-:W-:Y:S01]  /*0cb0*/  FFMA R12, R11, R12, R20 ;  /* 0x0000000c0b0c7223 */ /* 0x000fe20000000014 */
[----:B------:R-:W-:Y:S01]  /*0cc0*/  FSETP.GE.AND P0, PT, |R3|, 105615, PT ;  /* 0x47ce47800300780b */ /* 0x000fe20003f06200 */
[C---:B------:R-:W-:Y:S02]  /*0cd0*/  FFMA R13, R11.reuse, R0, RZ ;  /* 0x000000000b0d7223 */ /* 0x040fe400000000ff */
[----:B------:R-:W-:-:S04]  /*0ce0*/  FFMA R11, R11, R12, R21 ;  /* 0x0000000c0b0b7223 */ /* 0x000fc80000000015 */
[----:B------:R-:W-:-:S04]  /*0cf0*/  FFMA R11, R13, R11, R0 ;  /* 0x0000000b0d0b7223 */ /* 0x000fc80000000000 */
[----:B------:R-:W-:Y:S02]  /*0d00*/  @P1 FADD R11, RZ, -R11 ;  /* 0x8000000bff0b1221 */ /* 0x000fe40000000000 */
[----:B------:R-:W-:Y:S05]  /*0d10*/  @!P0 BRA `(.L_x_10) ;  /* 0x0000000400788947 */ /* 0x000fea0003800000 */
        /* <DEDUP_REMOVED lines=11> */
.L_x_11:
[----:B0-----:R-:W-:Y:S01]  /*0dd0*/  MOV R12, UR8 ;  /* 0x00000008000c7c02 */ /* 0x001fe20008000f00 */
[----:B------:R-:W-:-:S05]  /*0de0*/  IMAD.U32 R13, RZ, RZ, UR9 ;  /* 0x00000009ff0d7e24 */ /* 0x000fca000f8e00ff */
        /* <DEDUP_REMOVED lines=10> */
[C---:B------:R-:W-:Y:S01]  /*0e90*/  ISETP.EQ.AND P5, PT, R14.reuse, 0x14, PT ;  /* 0x000000140e00780c */ /* 0x040fe20003fa2270 */
[----:B------:R-:W-:Y:S02]  /*0ea0*/  VIADD R14, R14, 0x4 ;  /* 0x000000040e0e7836 */ /* 0x000fe40000000000 */
[----:B--2---:R-:W-:-:S03]  /*0eb0*/  IMAD.WIDE.U32 R8, R8, R23, RZ ;  /* 0x0000001708087225 */ /* 0x004fc600078e00ff */
[----:B------:R-:W-:-:S04]  /*0ec0*/  IADD3 R0, P6, PT, R8, R21, RZ ;  /* 0x0000001508007210 */ /* 0x000fc80007fde0ff */
[----:B------:R-:W-:Y:S01]  /*0ed0*/  IADD3.X R21, PT, PT, R9, UR5, RZ, P6, !PT ;  /* 0x0000000509157c10 */ /* 0x000fe2000b7fe4ff */
[--C-:B------:R-:W-:Y:S01]  /*0ee0*/  @P0 IMAD.MOV.U32 R7, RZ, RZ, R0.reuse ;  /* 0x000000ffff070224 */ /* 0x100fe200078e0000 */
[----:B------:R-:W-:Y:S01]  /*0ef0*/  @P4 MOV R19, R0 ;  /* 0x0000000000134202 */ /* 0x000fe20000000f00 */
        /* <DEDUP_REMOVED lines=17> */
[----:B------:R-:W-:-:S03]  /*1010*/  ISETP.EQ.AND P5, PT, R12, 0x4, PT ;  /* 0x000000040c00780c */ /* 0x000fc60003fa2270 */
[----:B------:R-:W-:Y:S01]  /*1020*/  @P3 IMAD.MOV.U32 R0, RZ, RZ, R7 ;  /* 0x000000ffff003224 */ /* 0x000fe200078e0007 */
[C---:B------:R-:W-:Y:S01]  /*1030*/  ISETP.EQ.AND P3, PT, R12.reuse, -0x4, PT ;  /* 0xfffffffc0c00780c */ /* 0x040fe20003f62270 */
[--C-:B------:R-:W-:Y:S01]  /*1040*/  @P4 IMAD.MOV.U32 R0, RZ, RZ, R16.reuse ;  /* 0x000000ffff004224 */ /* 0x100fe200078e0010 */
[----:B------:R-:W-:Y:S01]  /*1050*/  @P4 MOV R8, R7 ;  /* 0x0000000700084202 */ /* 0x000fe20000000f00 */
[----:B------:R-:W-:Y:S01]  /*1060*/  @P2 IMAD.MOV.U32 R8, RZ, RZ, R16 ;  /* 0x000000ffff082224 */ /* 0x000fe200078e0010 */
[----:B------:R-:W-:Y:S01]  /*1070*/  ISETP.EQ.AND P4, PT, R12, RZ, PT ;  /* 0x000000ff0c00720c */ /* 0x000fe20003f82270 */
[--C-:B------:R-:W-:Y:S02]  /*1080*/  @P2 IMAD.MOV.U32 R0, RZ, RZ, R17.reuse ;  /* 0x000000ffff002224 */ /* 0x100fe400078e0011 */
[----:B------:R-:W-:Y:S01]  /*1090*/  @P1 IMAD.MOV.U32 R8, RZ, RZ, R17 ;  /* 0x000000ffff081224 */ /* 0x000fe200078e0011 */
[----:B------:R-:W-:Y:S01]  /*10a0*/  @P0 MOV R8, R18 ;  /* 0x0000001200080202 */ /* 0x000fe20000000f00 */
[----:B------:R-:W-:-:S02]  /*10b0*/  @P1 IMAD.MOV.U32 R0, RZ, RZ, R18 ;  /* 0x000000ffff001224 */ /* 0x000fc400078e0012 */
[--C-:B------:R-:W-:Y:S02]  /*10c0*/  @P0 IMAD.MOV.U32 R0, RZ, RZ, R19.reuse ;  /* 0x000000ffff000224 */ /* 0x100fe400078e0013 */
[----:B------:R-:W-:Y:S02]  /*10d0*/  @P3 IMAD.MOV.U32 R8, RZ, RZ, R19 ;  /* 0x000000ffff083224 */ /* 0x000fe400078e0013 */
[--C-:B------:R-:W-:Y:S02]  /*10e0*/  @P3 IMAD.MOV.U32 R0, RZ, RZ, R15.reuse ;  /* 0x000000ffff003224 */ /* 0x100fe400078e000f */
[----:B------:R-:W-:Y:S01]  /*10f0*/  @P4 IMAD.MOV.U32 R8, RZ, RZ, R15 ;  /* 0x000000ffff084224 */ /* 0x000fe200078e000f */
[----:B------:R-:W-:Y:S01]  /*1100*/  @P5 MOV R8, R21 ;  /* 0x0000001500085202 */ /* 0x000fe20000000f00 */
[----:B------:R-:W-:Y:S01]  /*1110*/  @P4 IMAD.MOV.U32 R0, RZ, RZ, R21 ;  /* 0x000000ffff004224 */ /* 0x000fe200078e0015 */
[----:B------:R-:W-:Y:S06]  /*1120*/  @!P6 BRA `(.L_x_13) ;  /* 0x000000000028e947 */ /* 0x000fec0003800000 */
[----:B------:R-:W-:Y:S01]  /*1130*/  @P1 IMAD.MOV.U32 R7, RZ, RZ, R16 ;  /* 0x000000ffff071224 */ /* 0x000fe200078e0010 */
[----:B------:R-:W-:Y:S01]  /*1140*/  LOP3.LUT R9, R9, 0x1f, RZ, 0xc0, !PT ;  /* 0x0000001f09097812 */ /* 0x000fe200078ec0ff */
[----:B------:R-:W-:Y:S01]  /*1150*/  @P0 IMAD.MOV.U32 R7, RZ, RZ, R17 ;  /* 0x000000ffff070224 */ /* 0x000fe200078e0011 */
[----:B------:R-:W-:Y:S01]  /*1160*/  ISETP.EQ.AND P0, PT, R12, 0x8, PT ;  /* 0x000000080c00780c */ /* 0x000fe20003f02270 */
[----:B------:R-:W-:Y:S01]  /*1170*/  @P3 IMAD.MOV.U32 R7, RZ, RZ, R18 ;  /* 0x000000ffff073224 */ /* 0x000fe200078e0012 */
[----:B------:R-:W-:Y:S01]  /*1180*/  SHF.L.W.U32.HI R0, R8, R9, R0 ;  /* 0x0000000908007219 */ /* 0x000fe20000010e00 */
[----:B------:R-:W-:Y:S02]  /*1190*/  @P4 IMAD.MOV.U32 R7, RZ, RZ, R19 ;  /* 0x000000ffff074224 */ /* 0x000fe400078e0013 */
[----:B------:R-:W-:-:S08]  /*11a0*/  @P5 IMAD.MOV.U32 R7, RZ, RZ, R15 ;  /* 0x000000ffff075224 */ /* 0x000fd000078e000f */
[----:B------:R-:W-:-:S04]  /*11b0*/  @P0 MOV R7, R21 ;  /* 0x0000001500070202 */ /* 0x000fc80000000f00 */
[----:B------:R-:W-:-:S07]  /*11c0*/  SHF.L.W.U32.HI R8, R7, R9, R8 ;  /* 0x0000000907087219 */ /* 0x000fce0000010e08 */
.L_x_13:
[----:B------:R-:W-:Y:S05]  /*11d0*/  BSYNC.RECONVERGENT B1 ;  /* 0x0000000000017941 */ /* 0x000fea0003800200 */
.L_x_12:
        /* <DEDUP_REMOVED lines=9> */
[----:B------:R-:W0:Y:S01]  /*1270*/  I2F.F64.S64 R8, R14 ;  /* 0x0000000e00087312 */ /* 0x000e220000301c00 */
[----:B------:R-:W-:-:S04]  /*1280*/  LOP3.LUT R3, R7, R3, RZ, 0x3c, !PT ;  /* 0x0000000307037212 */ /* 0x000fc800078e3cff */
[----:B------:R-:W-:Y:S01]  /*1290*/  ISETP.GE.AND P0, PT, R3, RZ, PT ;  /* 0x000000ff0300720c */ /* 0x000fe20003f06270 */
[----:B0-----:R-:W-:Y:S01]  /*12a0*/  DMUL R12, R8, UR4 ;  /* 0x00000004080c7c28 */ /* 0x001fe20008000000 */
[----:B------:R-:W-:-:S05]  /*12b0*/  LEA.HI R8, R7, R0, RZ, 0x1 ;  /* 0x0000000007087211 */ /* 0x000fca00078f08ff */
[----:B------:R-:W-:-:S04]  /*12c0*/  IMAD.MOV R0, RZ, RZ, -R8 ;  /* 0x000000ffff007224 */ /* 0x000fc800078e0a08 */
[----:B------:R-:W0:Y:S01]  /*12d0*/  F2F.F32.F64 R12, R12 ;  /* 0x0000000c000c7310 */ /* 0x000e220000301000 */
[----:B------:R-:W-:Y:S01]  /*12e0*/  @!P1 IMAD.MOV.U32 R8, RZ, RZ, R0 ;  /* 0x000000ffff089224 */ /* 0x000fe200078e0000 */
[----:B0-----:R-:W-:-:S07]  /*12f0*/  FSEL R9, -R12, R12, !P0 ;  /* 0x0000000c0c097208 */ /* 0x001fce0004000100 */
.L_x_10:
[----:B------:R-:W-:Y:S05]  /*1300*/  BSYNC.RECONVERGENT B0 ;  /* 0x0000000000007941 */ /* 0x000fea0003800200 */
.L_x_9:
[----:B------:R-:W-:Y:S01]  /*1310*/  FMUL R3, R9, R9 ;  /* 0x0000000909037220 */ /* 0x000fe20000400000 */
[C---:B------:R-:W-:Y:S01]  /*1320*/  LOP3.LUT R0, R8.reuse, 0x1, RZ, 0xc0, !PT ;  /* 0x0000000108007812 */ /* 0x040fe200078ec0ff */
[----:B------:R-:W-:Y:S01]  /*1330*/  IMAD.MOV.U32 R12, RZ, RZ, 0x3d2aaabb ;  /* 0x3d2aaabbff0c7424 */ /* 0x000fe200078e00ff */
[----:B------:R-:W-:Y:S01]  /*1340*/  LOP3.LUT P1, RZ, R8, 0x2, RZ, 0xc0, !PT ;  /* 0x0000000208ff7812 */ /* 0x000fe2000782c0ff */
[----:B------:R-:W-:Y:S01]  /*1350*/  FFMA R10, R3, R10, -0.0013887860113754868507 ;  /* 0xbab607ed030a7423 */ /* 0x000fe2000000000a */
[----:B------:R-:W-:Y:S01]  /*1360*/  ISETP.NE.U32.AND P0, PT, R0, 0x1, PT ;  /* 0x000000010000780c */ /* 0x000fe20003f05070 */
[----:B------:R-:W-:-:S03]  /*1370*/  IMAD.MOV.U32 R7, RZ, RZ, 0x3effffff ;  /* 0x3effffffff077424 */ /* 0x000fc600078e00ff */
[----:B------:R-:W-:Y:S02]  /*1380*/  FSEL R10, R10, -0.00019574658654164522886, !P0 ;  /* 0xb94d41530a0a7808 */ /* 0x000fe40004000000 */
[----:B------:R-:W-:Y:S02]  /*1390*/  FSEL R12, R12, 0.0083327032625675201416, !P0 ;  /* 0x3c0885e40c0c7808 */ /* 0x000fe40004000000 */
[----:B------:R-:W-:Y:S02]  /*13a0*/  FSEL R0, R9, 1, P0 ;  /* 0x3f80000009007808 */ /* 0x000fe40000000000 */
[----:B------:R-:W-:Y:S01]  /*13b0*/  FSEL R9, -R7, -0.16666662693023681641, !P0 ;  /* 0xbe2aaaa807097808 */ /* 0x000fe20004000100 */
[C---:B------:R-:W-:Y:S02]  /*13c0*/  FFMA R10, R3.reuse, R10, R12 ;  /* 0x0000000a030a7223 */ /* 0x040fe4000000000c */
[C---:B------:R-:W-:Y:S02]  /*13d0*/  FFMA R7, R3.reuse, R0, RZ ;  /* 0x0000000003077223 */ /* 0x040fe400000000ff */
[----:B------:R-:W-:-:S04]  /*13e0*/  FFMA R9, R3, R10, R9 ;  /* 0x0000000a03097223 */ /* 0x000fc80000000009 */
[----:B------:R-:W-:-:S04]  /*13f0*/  FFMA R7, R7, R9, R0 ;  /* 0x0000000907077223 */ /* 0x000fc80000000000 */
[----:B------:R-:W-:-:S04]  /*1400*/  @P1 FADD R7, RZ, -R7 ;  /* 0x80000007ff071221 */ /* 0x000fc80000000000 */
[C---:B------:R-:W-:Y:S01]  /*1410*/  FMUL R0, R7.reuse, R2 ;  /* 0x0000000207007220 */ /* 0x040fe20000400000 */
[----:B------:R-:W-:-:S03]  /*1420*/  FMUL R7, R7, R6 ;  /* 0x0000000607077220 */ /* 0x000fc60000400000 */
[C---:B------:R-:W-:Y:S01]  /*1430*/  FFMA R3, R11.reuse, R6, R0 ;  /* 0x000000060b037223 */ /* 0x040fe20000000000 */
[----:B------:R-:W-:-:S04]  /*1440*/  FFMA R7, R11, R2, -R7 ;  /* 0x000000020b077223 */ /* 0x000fc80000000807 */
[----:B------:R-:W-:Y:S04]  /*1450*/  STG.E desc[UR6][R4.64], R3 ;  /* 0x0000000304007986 */ /* 0x000fe8000c101906 */
[----:B------:R-:W-:Y:S01]  /*1460*/  STG.E desc[UR6][R4.64+0x4], R7 ;  /* 0x0000040704007986 */ /* 0x000fe2000c101906 */
[----:B------:R-:W-:Y:S05]  /*1470*/  EXIT ;  /* 0x000000000000794d */ /* 0x000fea0003800000 */
        .weak           $__internal_0_$__cuda_sm3x_div_rn_noftz_f32_slowpath
        .type           $__internal_0_$__cuda_sm3x_div_rn_noftz_f32_slowpath,@function
        .size           $__internal_0_$__cuda_sm3x_div_rn_noftz_f32_slowpath,(.L_x_26 - $__internal_0_$__cuda_sm3x_div_rn_noftz_f32_slowpath)
$__internal_0_$__cuda_sm3x_div_rn_noftz_f32_slowpath:
[--C-:B------:R-:W-:Y:S01]  /*1480*/  SHF.R.U32.HI R10, RZ, 0x17, R3.reuse ;  /* 0x00000017ff0a7819 */ /* 0x100fe20000011603 */
[----:B------:R-:W-:Y:S01]  /*1490*/  BSSY.RECONVERGENT B1, `(.L_x_14) ;  /* 0x0000063000017945 */ /* 0x000fe20003800200 */
[----:B------:R-:W-:Y:S01]  /*14a0*/  SHF.R.U32.HI R9, RZ, 0x17, R2 ;  /* 0x00000017ff097819 */ /* 0x000fe20000011602 */
[----:B------:R-:W-:Y:S01]  /*14b0*/  IMAD.MOV.U32 R11, RZ, RZ, R3 ;  /* 0x000000ffff0b7224 */ /* 0x000fe200078e0003 */
[----:B------:R-:W-:Y:S02]  /*14c0*/  LOP3.LUT R10, R10, 0xff, RZ, 0xc0, !PT ;  /* 0x000000ff0a0a7812 */ /* 0x000fe400078ec0ff */
[----:B------:R-:W-:Y:S02]  /*14d0*/  LOP3.LUT R14, R9, 0xff, RZ, 0xc0, !PT ;  /* 0x000000ff090e7812 */ /* 0x000fe400078ec0ff */
[----:B------:R-:W-:-:S03]  /*14e0*/  IADD3 R13, PT, PT, R10, -0x1, RZ ;  /* 0xffffffff0a0d7810 */ /* 0x000fc60007ffe0ff */
[----:B------:R-:W-:Y:S01]  /*14f0*/  VIADD R12, R14, 0xffffffff ;  /* 0xffffffff0e0c7836 */ /* 0x000fe20000000000 */
[----:B------:R-:W-:-:S04]  /*1500*/  ISETP.GT.U32.AND P0, PT, R13, 0xfd, PT ;  /* 0x000000fd0d00780c */ /* 0x000fc80003f04070 */
[----:B------:R-:W-:-:S13]  /*1510*/  ISETP.GT.U32.OR P0, PT, R12, 0xfd, P0 ;  /* 0x000000fd0c00780c */ /* 0x000fda0000704470 */
[----:B------:R-:W-:Y:S01]  /*1520*/  @!P0 IMAD.MOV.U32 R9, RZ, RZ, RZ ;  /* 0x000000ffff098224 */ /* 0x000fe200078e00ff */
[----:B------:R-:W-:Y:S06]  /*1530*/  @!P0 BRA `(.L_x_15) ;  /* 0x00000000005c8947 */ /* 0x000fec0003800000 */
[----:B------:R-:W-:Y:S02]  /*1540*/  FSETP.GTU.FTZ.AND P0, PT, |R2|, +INF , PT ;  /* 0x7f8000000200780b */ /* 0x000fe40003f1c200 */
[----:B------:R-:W-:-:S04]  /*1550*/  FSETP.GTU.FTZ.AND P1, PT, |R3|, +INF , PT ;  /* 0x7f8000000300780b */ /* 0x000fc80003f3c200 */
[----:B------:R-:W-:-:S13]  /*1560*/  PLOP3.LUT P0, PT, P0, P1, PT, 0xf8, 0x8f ;  /* 0x00000000008f781c */ /* 0x000fda0000703f70 */
[----:B------:R-:W-:Y:S05]  /*1570*/  @P0 BRA `(.L_x_16) ;  /* 0x00000004004c0947 */ /* 0x000fea0003800000 */
[----:B------:R-:W-:-:S13]  /*1580*/  LOP3.LUT P0, RZ, R11, 0x7fffffff, R2, 0xc8, !PT ;  /* 0x7fffffff0bff7812 */ /* 0x000fda000780c802 */
[----:B------:R-:W-:Y:S05]  /*1590*/  @!P0 BRA `(.L_x_17) ;  /* 0x00000004003c8947 */ /* 0x000fea0003800000 */
[C---:B------:R-:W-:Y:S02]  /*15a0*/  FSETP.NEU.FTZ.AND P0, PT, |R2|.reuse, +INF , PT ;  /* 0x7f8000000200780b */ /* 0x040fe40003f1d200 */
[----:B------:R-:W-:Y:S02]  /*15b0*/  FSETP.NEU.FTZ.AND P2, PT, |R3|, +INF , PT ;  /* 0x7f8000000300780b */ /* 0x000fe40003f5d200 */
[----:B------:R-:W-:-:S11]  /*15c0*/  FSETP.NEU.FTZ.AND P1, PT, |R2|, +INF , PT ;  /* 0x7f8000000200780b */ /* 0x000fd60003f3d200 */
[----:B------:R-:W-:Y:S05]  /*15d0*/  @!P2 BRA !P0, `(.L_x_17) ;  /* 0x00000004002ca947 */ /* 0x000fea0004000000 */
[----:B------:R-:W-:-:S04]  /*15e0*/  LOP3.LUT P0, RZ, R2, 0x7fffffff, RZ, 0xc0, !PT ;  /* 0x7fffffff02ff7812 */ /* 0x000fc8000780c0ff */
[----:B------:R-:W-:-:S13]  /*15f0*/  PLOP3.LUT P0, PT, P2, P0, PT, 0x2f, 0xf2 ;  /* 0x0000000000f2781c */ /* 0x000fda0001700577 */
[----:B------:R-:W-:Y:S05]  /*1600*/  @P0 BRA `(.L_x_18) ;  /* 0x0000000400180947 */ /* 0x000fea0003800000 */
[----:B------:R-:W-:-:S04]  /*1610*/  LOP3.LUT P0, RZ, R11, 0x7fffffff, RZ, 0xc0, !PT ;  /* 0x7fffffff0bff7812 */ /* 0x000fc8000780c0ff */
[----:B------:R-:W-:-:S13]  /*1620*/  PLOP3.LUT P0, PT, P1, P0, PT, 0x2f, 0xf2 ;  /* 0x0000000000f2781c */ /* 0x000fda0000f00577 */
[----:B------:R-:W-:Y:S05]  /*1630*/  @P0 BRA `(.L_x_19) ;  /* 0x0000000400000947 */ /* 0x000fea0003800000 */
[----:B------:R-:W-:Y:S02]  /*1640*/  ISETP.GE.AND P0, PT, R12, RZ, PT ;  /* 0x000000ff0c00720c */ /* 0x000fe40003f06270 */
[----:B------:R-:W-:-:S11]  /*1650*/  ISETP.GE.AND P1, PT, R13, RZ, PT ;  /* 0x000000ff0d00720c */ /* 0x000fd60003f26270 */
[----:B------:R-:W-:Y:S02]  /*1660*/  @P0 IMAD.MOV.U32 R9, RZ, RZ, RZ ;  /* 0x000000ffff090224 */ /* 0x000fe400078e00ff */
[----:B------:R-:W-:Y:S01]  /*1670*/  @!P0 FFMA R2, R2, 1.84467440737095516160e+19, RZ ;  /* 0x5f80000002028823 */ /* 0x000fe200000000ff */
[----:B------:R-:W-:Y:S02]  /*1680*/  @!P0 IMAD.MOV.U32 R9, RZ, RZ, -0x40 ;  /* 0xffffffc0ff098424 */ /* 0x000fe400078e00ff */
[----:B------:R-:W-:-:S03]  /*1690*/  @!P1 FFMA R11, R3, 1.84467440737095516160e+19, RZ ;  /* 0x5f800000030b9823 */ /* 0x000fc600000000ff */
[----:B------:R-:W-:-:S07]  /*16a0*/  @!P1 IADD3 R9, PT, PT, R9, 0x40, RZ ;  /* 0x0000004009099810 */ /* 0x000fce0007ffe0ff */
.L_x_15:
[----:B------:R-:W-:Y:S01]  /*16b0*/  LEA R12, R10, 0xc0800000, 0x17 ;  /* 0xc08000000a0c7811 */ /* 0x000fe200078eb8ff */
[----:B------:R-:W-:Y:S04]  /*16c0*/  BSSY.RECONVERGENT B2, `(.L_x_20) ;  /* 0x0000036000027945 */ /* 0x000fe80003800200 */
[----:B------:R-:W-:Y:S02]  /*16d0*/  IMAD.IADD R12, R11, 0x1, -R12 ;  /* 0x000000010b0c7824 */ /* 0x000fe400078e0a0c */
[----:B------:R-:W-:Y:S02]  /*16e0*/  VIADD R11, R14, 0xffffff81 ;  /* 0xffffff810e0b7836 */ /* 0x000fe40000000000 */
[----:B------:R0:W1:Y:S01]  /*16f0*/  MUFU.RCP R13, R12 ;  /* 0x0000000c000d7308 */ /* 0x0000620000001000 */
[----:B------:R-:W-:Y:S01]  /*1700*/  FADD.FTZ R15, -R12, -RZ ;  /* 0x800000ff0c0f7221 */ /* 0x000fe20000010100 */
[C---:B------:R-:W-:Y:S01]  /*1710*/  IMAD R2, R11.reuse, -0x800000, R2 ;  /* 0xff8000000b027824 */ /* 0x040fe200078e0202 */
[----:B0-----:R-:W-:-:S05]  /*1720*/  IADD3 R12, PT, PT, R11, 0x7f, -R10 ;  /* 0x0000007f0b0c7810 */ /* 0x001fca0007ffe80a */
[----:B------:R-:W-:Y:S02]  /*1730*/  IMAD.IADD R9, R12, 0x1, R9 ;  /* 0x000000010c097824 */ /* 0x000fe400078e0209 */
[----:B-1----:R-:W-:-:S04]  /*1740*/  FFMA R14, R13, R15, 1 ;  /* 0x3f8000000d0e7423 */ /* 0x002fc8000000000f */
[----:B------:R-:W-:-:S04]  /*1750*/  FFMA R16, R13, R14, R13 ;  /* 0x0000000e0d107223 */ /* 0x000fc8000000000d */
[----:B------:R-:W-:-:S04]  /*1760*/  FFMA R13, R2, R16, RZ ;  /* 0x00000010020d7223 */ /* 0x000fc800000000ff */
[----:B------:R-:W-:-:S04]  /*1770*/  FFMA R14, R15, R13, R2 ;  /* 0x0000000d0f0e7223 */ /* 0x000fc80000000002 */
[----:B------:R-:W-:-:S04]  /*1780*/  FFMA R13, R16, R14, R13 ;  /* 0x0000000e100d7223 */ /* 0x000fc8000000000d */
[----:B------:R-:W-:-:S04]  /*1790*/  FFMA R14, R15, R13, R2 ;  /* 0x0000000d0f0e7223 */ /* 0x000fc80000000002 */
[----:B------:R-:W-:-:S05]  /*17a0*/  FFMA R2, R16, R14, R13 ;  /* 0x0000000e10027223 */ /* 0x000fca000000000d */
[----:B------:R-:W-:-:S04]  /*17b0*/  SHF.R.U32.HI R10, RZ, 0x17, R2 ;  /* 0x00000017ff0a7819 */ /* 0x000fc80000011602 */
[----:B------:R-:W-:-:S05]  /*17c0*/  LOP3.LUT R10, R10, 0xff, RZ, 0xc0, !PT ;  /* 0x000000ff0a0a7812 */ /* 0x000fca00078ec0ff */
[----:B------:R-:W-:-:S04]  /*17d0*/  IMAD.IADD R15, R10, 0x1, R9 ;  /* 0x000000010a0f7824 */ /* 0x000fc800078e0209 */
[----:B------:R-:W-:-:S05]  /*17e0*/  VIADD R10, R15, 0xffffffff ;  /* 0xffffffff0f0a7836 */ /* 0x000fca0000000000 */
[----:B------:R-:W-:-:S13]  /*17f0*/  ISETP.GE.U32.AND P0, PT, R10, 0xfe, PT ;  /* 0x000000fe0a00780c */ /* 0x000fda0003f06070 */
[----:B------:R-:W-:Y:S05]  /*1800*/  @!P0 BRA `(.L_x_21) ;  /* 0x0000000000808947 */ /* 0x000fea0003800000 */
[----:B------:R-:W-:-:S13]  /*1810*/  ISETP.GT.AND P0, PT, R15, 0xfe, PT ;  /* 0x000000fe0f00780c */ /* 0x000fda0003f04270 */
[----:B------:R-:W-:Y:S05]  /*1820*/  @P0 BRA `(.L_x_22) ;  /* 0x00000000006c0947 */ /* 0x000fea0003800000 */
[----:B------:R-:W-:-:S13]  /*1830*/  ISETP.GE.AND P0, PT, R15, 0x1, PT ;  /* 0x000000010f00780c */ /* 0x000fda0003f06270 */
[----:B------:R-:W-:Y:S05]  /*1840*/  @P0 BRA `(.L_x_23) ;  /* 0x0000000000740947 */ /* 0x000fea0003800000 */
[----:B------:R-:W-:Y:S02]  /*1850*/  ISETP.GE.AND P0, PT, R15, -0x18, PT ;  /* 0xffffffe80f00780c */ /* 0x000fe40003f06270 */
[----:B------:R-:W-:-:S11]  /*1860*/  LOP3.LUT R2, R2, 0x80000000, RZ, 0xc0, !PT ;  /* 0x8000000002027812 */ /* 0x000fd600078ec0ff */
[----:B------:R-:W-:Y:S05]  /*1870*/  @!P0 BRA `(.L_x_23) ;  /* 0x0000000000688947 */ /* 0x000fea0003800000 */
[CCC-:B------:R-:W-:Y:S01]  /*1880*/  FFMA.RZ R9, R16.reuse, R14.reuse, R13.reuse ;  /* 0x0000000e10097223 */ /* 0x1c0fe2000000c00d */
[C---:B------:R-:W-:Y:S01]  /*1890*/  IADD3 R12, PT, PT, R15.reuse, 0x20, RZ ;  /* 0x000000200f0c7810 */ /* 0x040fe20007ffe0ff */
[CCC-:B------:R-:W-:Y:S01]  /*18a0*/  FFMA.RM R10, R16.reuse, R14.reuse, R13.reuse ;  /* 0x0000000e100a7223 */ /* 0x1c0fe2000000400d */
[----:B------:R-:W-:Y:S02]  /*18b0*/  ISETP.NE.AND P2, PT, R15, RZ, PT ;  /* 0x000000ff0f00720c */ /* 0x000fe40003f45270 */
[----:B------:R-:W-:Y:S01]  /*18c0*/  LOP3.LUT R11, R9, 0x7fffff, RZ, 0xc0, !PT ;  /* 0x007fffff090b7812 */ /* 0x000fe200078ec0ff */
[----:B------:R-:W-:Y:S01]  /*18d0*/  FFMA.RP R9, R16, R14, R13 ;  /* 0x0000000e10097223 */ /* 0x000fe2000000800d */
[----:B------:R-:W-:Y:S01]  /*18e0*/  IMAD.MOV R13, RZ, RZ, -R15 ;  /* 0x000000ffff0d7224 */ /* 0x000fe200078e0a0f */
[----:B------:R-:W-:Y:S02]  /*18f0*/  ISETP.NE.AND P1, PT, R15, RZ, PT ;  /* 0x000000ff0f00720c */ /* 0x000fe40003f25270 */
[----:B------:R-:W-:-:S02]  /*1900*/  LOP3.LUT R11, R11, 0x800000, RZ, 0xfc, !PT ;  /* 0x008000000b0b7812 */ /* 0x000fc400078efcff */
[----:B------:R-:W-:Y:S02]  /*1910*/  FSETP.NEU.FTZ.AND P0, PT, R9, R10, PT ;  /* 0x0000000a0900720b */ /* 0x000fe40003f1d000 */
[----:B------:R-:W-:Y:S02]  /*1920*/  SHF.L.U32 R12, R11, R12, RZ ;  /* 0x0000000c0b0c7219 */ /* 0x000fe400000006ff */
[----:B------:R-:W-:Y:S02]  /*1930*/  SEL R10, R13, RZ, P2 ;  /* 0x000000ff0d0a7207 */ /* 0x000fe40001000000 */
[----:B------:R-:W-:Y:S02]  /*1940*/  ISETP.NE.AND P1, PT, R12, RZ, P1 ;  /* 0x000000ff0c00720c */ /* 0x000fe40000f25270 */
[----:B------:R-:W-:Y:S02]  /*1950*/  SHF.R.U32.HI R10, RZ, R10, R11 ;  /* 0x0000000aff0a7219 */ /* 0x000fe4000001160b */
[----:B------:R-:W-:-:S02]  /*1960*/  PLOP3.LUT P0, PT, P0, P1, PT, 0xf8, 0x8f ;  /* 0x00000000008f781c */ /* 0x000fc40000703f70 */
[----:B------:R-:W-:Y:S02]  /*1970*/  SHF.R.U32.HI R12, RZ, 0x1, R10 ;  /* 0x00000001ff0c7819 */ /* 0x000fe4000001160a */
[----:B------:R-:W-:-:S04]  /*1980*/  SEL R9, RZ, 0x1, !P0 ;  /* 0x00000001ff097807 */ /* 0x000fc80004000000 */
[----:B------:R-:W-:-:S04]  /*1990*/  LOP3.LUT R9, R9, 0x1, R12, 0xf8, !PT ;  /* 0x0000000109097812 */ /* 0x000fc800078ef80c */
[----:B------:R-:W-:-:S05]  /*19a0*/  LOP3.LUT R9, R9, R10, RZ, 0xc0, !PT ;  /* 0x0000000a09097212 */ /* 0x000fca00078ec0ff */
[----:B------:R-:W-:-:S05]  /*19b0*/  IMAD.IADD R9, R12, 0x1, R9 ;  /* 0x000000010c097824 */ /* 0x000fca00078e0209 */
[----:B------:R-:W-:Y:S01]  /*19c0*/  LOP3.LUT R2, R9, R2, RZ, 0xfc, !PT ;  /* 0x0000000209027212 */ /* 0x000fe200078efcff */
[----:B------:R-:W-:Y:S06]  /*19d0*/  BRA `(.L_x_23) ;  /* 0x0000000000107947 */ /* 0x000fec0003800000 */
.L_x_22:
[----:B------:R-:W-:-:S04]  /*19e0*/  LOP3.LUT R2, R2, 0x80000000, RZ, 0xc0, !PT ;  /* 0x8000000002027812 */ /* 0x000fc800078ec0ff */
[----:B------:R-:W-:Y:S01]  /*19f0*/  LOP3.LUT R2, R2, 0x7f800000, RZ, 0xfc, !PT ;  /* 0x7f80000002027812 */ /* 0x000fe200078efcff */
[----:B------:R-:W-:Y:S06]  /*1a00*/  BRA `(.L_x_23) ;  /* 0x0000000000047947 */ /* 0x000fec0003800000 */
.L_x_21:
[----:B------:R-:W-:-:S07]  /*1a10*/  IMAD R2, R9, 0x800000, R2 ;  /* 0x0080000009027824 */ /* 0x000fce00078e0202 */
.L_x_23:
[----:B------:R-:W-:Y:S05]  /*1a20*/  BSYNC.RECONVERGENT B2 ;  /* 0x0000000000027941 */ /* 0x000fea0003800200 */
.L_x_20:
[----:B------:R-:W-:Y:S05]  /*1a30*/  BRA `(.L_x_24) ;  /* 0x0000000000207947 */ /* 0x000fea0003800000 */
.L_x_19:
[----:B------:R-:W-:-:S04]  /*1a40*/  LOP3.LUT R2, R11, 0x80000000, R2, 0x48, !PT ;  /* 0x800000000b027812 */ /* 0x000fc800078e4802 */
[----:B------:R-:W-:Y:S01]  /*1a50*/  LOP3.LUT R2, R2, 0x7f800000, RZ, 0xfc, !PT ;  /* 0x7f80000002027812 */ /* 0x000fe200078efcff */
[----:B------:R-:W-:Y:S06]  /*1a60*/  BRA `(.L_x_24) ;  /* 0x0000000000147947 */ /* 0x000fec0003800000 */
.L_x_18:
[----:B------:R-:W-:Y:S01]  /*1a70*/  LOP3.LUT R2, R11, 0x80000000, R2, 0x48, !PT ;  /* 0x800000000b027812 */ /* 0x000fe200078e4802 */
[----:B------:R-:W-:Y:S06]  /*1a80*/  BRA `(.L_x_24) ;  /* 0x00000000000c7947 */ /* 0x000fec0003800000 */
.L_x_17:
[----:B------:R-:W0:Y:S01]  /*1a90*/  MUFU.RSQ R2, -QNAN ;  /* 0xffc0000000027908 */ /* 0x000e220000001400 */
[----:B------:R-:W-:Y:S05]  /*1aa0*/  BRA `(.L_x_24) ;  /* 0x0000000000047947 */ /* 0x000fea0003800000 */
.L_x_16:
[----:B------:R-:W-:-:S07]  /*1ab0*/  FADD.FTZ R2, R2, R3 ;  /* 0x0000000302027221 */ /* 0x000fce0000010000 */
.L_x_24:
[----:B------:R-:W-:Y:S05]  /*1ac0*/  BSYNC.RECONVERGENT B1 ;  /* 0x0000000000017941 */ /* 0x000fea0003800200 */
.L_x_14:
[----:B------:R-:W-:-:S04]  /*1ad0*/  IMAD.MOV.U32 R9, RZ, RZ, 0x0 ;  /* 0x00000000ff097424 */ /* 0x000fc800078e00ff */
[----:B0-----:R-:W-:Y:S05]  /*1ae0*/  RET.REL.NODEC R8 `(equalization) ;  /* 0xffffffe408447950 */ /* 0x001fea0003c3ffff */
.L_x_25:
[----:B------:R-:W-:-:S00]  /*1af0*/  BRA `(.L_x_25) ;  /* 0xfffffffc00fc7947 */ /* 0x000fc0000383ffff */
[----:B------:R-:W-:-:S00]  /*1b00*/  NOP ;  /* 0x0000000000007918 */ /* 0x000fc00000000000 */
[----:B------:R-:W-:-:S00]  /*1b10*/  NOP ;  /* 0x0000000000007918 */ /* 0x000fc00000000000 */
[----:B------:R-:W-:-:S00]  /*1b20*/  NOP ;  /* 0x0000000000007918 */ /* 0x000fc00000000000 */
[----:B------:R-:W-:-:S00]  /*1b30*/  NOP ;  /* 0x0000000000007918 */ /* 0x000fc00000000000 */
[----:B------:R-:W-:-:S00]  /*1b40*/  NOP ;  /* 0x0000000000007918 */ /* 0x000fc00000000000 */
[----:B------:R-:W-:-:S00]  /*1b50*/  NOP ;  /* 0x0000000000007918 */ /* 0x000fc00000000000 */
[----:B------:R-:W-:-:S00]  /*1b60*/  NOP ;  /* 0x0000000000007918 */ /* 0x000fc00000000000 */
[----:B------:R-:W-:-:S00]  /*1b70*/  NOP ;  /* 0x0000000000007918 */ /* 0x000fc00000000000 */
.L_x_26:


//--------------------- .nv.global.init           --------------------------
	.section	.nv.global.init,"aw",@progbits
	.align	4
.nv.global.init:
	.type		__cudart_i2opi_f,@object
	.size		__cudart_i2opi_f,(.L_0 - __cudart_i2opi_f)
__cudart_i2opi_f:
        /*0000*/ 	.byte	0x41, 0x90, 0x43, 0x3c, 0x99, 0x95, 0x62, 0xdb, 0xc0, 0xdd, 0x34, 0xf5, 0xd1, 0x57, 0x27, 0xfc
        /*0010*/ 	.byte	0x29, 0x15, 0x44, 0x4e, 0x6e, 0x83, 0xf9, 0xa2
.L_0:


//--------------------- .nv.shared.reserved.0     --------------------------
	.section	.nv.shared.reserved.0,"aw",@nobits
	.weak		__nv_reservedSMEM_offset_0_alias
	.size		__nv_reservedSMEM_offset_0_alias, 0, 64
	.other		__nv_reservedSMEM_offset_0_alias,@"STO_CUDA_RESERVED_SHARED STV_DEFAULT"
__nv_reservedSMEM_offset_0_alias:
	.zero		0
	.zero		64


//--------------------- .nv.constant0.equalization --------------------------
	.section	.nv.constant0.equalization,"a",@progbits
	.sectionflags	@""
	.align	4
.nv.constant0.equalization:
	.zero		928


//--------------------- SYMBOLS --------------------------

	.type		.nv.reservedSmem.offset0,@object
	.size		.nv.reservedSmem.offset0,0x4
